	.target	sm_90a

	.elftype	@"ET_EXEC"


//--------------------- .note.nv.tkinfo           --------------------------
	.section	.note.nv.tkinfo,"",@"SHT_NOTE"
	.sectionflags	@"SHF_NOTE_NV_TKINFO"
	.tkinfo
        /*0018*/ 	.word	0x00000002
        /*0030*/ 	.string	""
        /*0030*/ 	.string	"ptxas"
        /*0030*/ 	.string	"Cuda compilation tools, release 13.0, V13.0.88"
        /*0030*/ 	.string	"Build cuda_13.0.r13.0/compiler.36424714_0"
        /*0030*/ 	.string	"-arch sm_90a -m 64 "



//--------------------- .note.nv.cuinfo           --------------------------
	.section	.note.nv.cuinfo,"",@"SHT_NOTE"
	.sectionflags	@"SHF_NOTE_NV_CUINFO"
        /*0018*/ 	.short	0x0002
        /*001a*/ 	.short	0x005a
        /*001c*/ 	.short	0x0082
	.zero		2


//--------------------- .nv.info                  --------------------------
	.section	.nv.info,"",@"SHT_CUDA_INFO"
	.align	4


	//----- nvinfo : EIATTR_REGCOUNT
	.align		4
        /*0000*/ 	.byte	0x04, 0x2f
        /*0002*/ 	.short	(.L_15 - .L_14)
	.align		4
.L_14:
        /*0004*/ 	.word	index@(_ZN7cutlass13device_kernelINS_4gemm6kernel13GemmUniversalIN4cute5tupleIJiiiiEEENS1_10collective13CollectiveMmaINS1_34MainloopSm90TmaGmmaWarpSpecializedILi4ENS5_IJNS4_1CILi2EEENSA_ILi1EEESC_EEENS1_35KernelTmaWarpSpecializedCooperativeEEENS5_IJNSA_ILi384EEENSA_ILi8EEENSA_ILi64EEEEEENS_6half_tENS5_IJlSC_lEEESK_SL_NS4_8TiledMMAINS4_8MMA_AtomIJNS4_4SM904GMMA24MMA_64x8x16_F32F16F16_SSILNSP_5MajorE0ELSR_0ELNSP_7ScaleInE1ELSS_1EEEEEENS4_6LayoutISD_NS5_IJSC_NSA_ILi0EEESW_EEEEENS5_IJNS4_10UnderscoreESZ_SZ_EEEEENS4_13SM90_TMA_LOADENS4_14ComposedLayoutINS4_7SwizzleILi3ELi4ELi3EEENS4_18smem_ptr_flag_bitsILi16EEENSV_INS5_IJSH_SI_EEENS5_IJSI_SC_EEEEEEEvNS4_8identityENS4_23SM90_TMA_LOAD_MULTICASTES1B_vS1C_EENS_8epilogue10collective6detail29Sm90TmaWarpSpecializedAdapterINS1G_15DefaultEpilogueISK_SL_SL_NS1F_6thread17LinearCombinationISK_Li1EffLNS1K_9ScaleType4KindE0ELNS_15FloatRoundStyleE2ESK_EENS1_15EpilogueDefaultEEEEEvvEEEEvNT_6ParamsE)
        /*0008*/ 	.word	0x000000a8


	//----- nvinfo : EIATTR_FRAME_SIZE
	.align		4
.L_15:
        /*000c*/ 	.byte	0x04, 0x11
        /*000e*/ 	.short	(.L_17 - .L_16)
	.align		4
.L_16:
        /*0010*/ 	.word	index@(_ZN7cutlass13device_kernelINS_4gemm6kernel13GemmUniversalIN4cute5tupleIJiiiiEEENS1_10collective13CollectiveMmaINS1_34MainloopSm90TmaGmmaWarpSpecializedILi4ENS5_IJNS4_1CILi2EEENSA_ILi1EEESC_EEENS1_35KernelTmaWarpSpecializedCooperativeEEENS5_IJNSA_ILi384EEENSA_ILi8EEENSA_ILi64EEEEEENS_6half_tENS5_IJlSC_lEEESK_SL_NS4_8TiledMMAINS4_8MMA_AtomIJNS4_4SM904GMMA24MMA_64x8x16_F32F16F16_SSILNSP_5MajorE0ELSR_0ELNSP_7ScaleInE1ELSS_1EEEEEENS4_6LayoutISD_NS5_IJSC_NSA_ILi0EEESW_EEEEENS5_IJNS4_10UnderscoreESZ_SZ_EEEEENS4_13SM90_TMA_LOADENS4_14ComposedLayoutINS4_7SwizzleILi3ELi4ELi3EEENS4_18smem_ptr_flag_bitsILi16EEENSV_INS5_IJSH_SI_EEENS5_IJSI_SC_EEEEEEEvNS4_8identityENS4_23SM90_TMA_LOAD_MULTICASTES1B_vS1C_EENS_8epilogue10collective6detail29Sm90TmaWarpSpecializedAdapterINS1G_15DefaultEpilogueISK_SL_SL_NS1F_6thread17LinearCombinationISK_Li1EffLNS1K_9ScaleType4KindE0ELNS_15FloatRoundStyleE2ESK_EENS1_15EpilogueDefaultEEEEEvvEEEEvNT_6ParamsE)
        /*0014*/ 	.word	0x00000000


	//----- nvinfo : EIATTR_MIN_STACK_SIZE
	.align		4
.L_17:
        /*0018*/ 	.byte	0x04, 0x12
        /*001a*/ 	.short	(.L_19 - .L_18)
	.align		4
.L_18:
        /*001c*/ 	.word	index@(_ZN7cutlass13device_kernelINS_4gemm6kernel13GemmUniversalIN4cute5tupleIJiiiiEEENS1_10collective13CollectiveMmaINS1_34MainloopSm90TmaGmmaWarpSpecializedILi4ENS5_IJNS4_1CILi2EEENSA_ILi1EEESC_EEENS1_35KernelTmaWarpSpecializedCooperativeEEENS5_IJNSA_ILi384EEENSA_ILi8EEENSA_ILi64EEEEEENS_6half_tENS5_IJlSC_lEEESK_SL_NS4_8TiledMMAINS4_8MMA_AtomIJNS4_4SM904GMMA24MMA_64x8x16_F32F16F16_SSILNSP_5MajorE0ELSR_0ELNSP_7ScaleInE1ELSS_1EEEEEENS4_6LayoutISD_NS5_IJSC_NSA_ILi0EEESW_EEEEENS5_IJNS4_10UnderscoreESZ_SZ_EEEEENS4_13SM90_TMA_LOADENS4_14ComposedLayoutINS4_7SwizzleILi3ELi4ELi3EEENS4_18smem_ptr_flag_bitsILi16EEENSV_INS5_IJSH_SI_EEENS5_IJSI_SC_EEEEEEEvNS4_8identityENS4_23SM90_TMA_LOAD_MULTICASTES1B_vS1C_EENS_8epilogue10collective6detail29Sm90TmaWarpSpecializedAdapterINS1G_15DefaultEpilogueISK_SL_SL_NS1F_6thread17LinearCombinationISK_Li1EffLNS1K_9ScaleType4KindE0ELNS_15FloatRoundStyleE2ESK_EENS1_15EpilogueDefaultEEEEEvvEEEEvNT_6ParamsE)
        /*0020*/ 	.word	0x00000000
.L_19:


//--------------------- .nv.compat                --------------------------
	.section	.nv.compat,"",@"SHT_CUDA_COMPAT_INFO"
	.align	4
        /*0000*/ 	.byte	0x02, 0x09, 0x01, 0x00, 0x02, 0x02, 0x04, 0x00, 0x02, 0x05, 0x05, 0x00, 0x03, 0x07, 0x01, 0x01
        /*0010*/ 	.byte	0x02, 0x03, 0x01, 0x00, 0x02, 0x06, 0x01, 0x00, 0x04, 0x0b, 0x08, 0x00, 0x00, 0x00, 0x00, 0x00
        /*0020*/ 	.byte	0x00, 0x00, 0x00, 0x00


//--------------------- .nv.info._ZN7cutlass13device_kernelINS_4gemm6kernel13GemmUniversalIN4cute5tupleIJiiiiEEENS1_10collective13CollectiveMmaINS1_34MainloopSm90TmaGmmaWarpSpecializedILi4ENS5_IJNS4_1CILi2EEENSA_ILi1EEESC_EEENS1_35KernelTmaWarpSpecializedCooperativeEEENS5_IJNSA_ILi384EEENSA_ILi8EEENSA_ILi64EEEEEENS_6half_tENS5_IJlSC_lEEESK_SL_NS4_8TiledMMAINS4_8MMA_AtomIJNS4_4SM904GMMA24MMA_64x8x16_F32F16F16_SSILNSP_5MajorE0ELSR_0ELNSP_7ScaleInE1ELSS_1EEEEEENS4_6LayoutISD_NS5_IJSC_NSA_ILi0EEESW_EEEEENS5_IJNS4_10UnderscoreESZ_SZ_EEEEENS4_13SM90_TMA_LOADENS4_14ComposedLayoutINS4_7SwizzleILi3ELi4ELi3EEENS4_18smem_ptr_flag_bitsILi16EEENSV_INS5_IJSH_SI_EEENS5_IJSI_SC_EEEEEEEvNS4_8identityENS4_23SM90_TMA_LOAD_MULTICASTES1B_vS1C_EENS_8epilogue10collective6detail29Sm90TmaWarpSpecializedAdapterINS1G_15DefaultEpilogueISK_SL_SL_NS1F_6thread17LinearCombinationISK_Li1EffLNS1K_9ScaleType4KindE0ELNS_15FloatRoundStyleE2ESK_EENS1_15EpilogueDefaultEEEEEvvEEEEvNT_6ParamsE --------------------------
	.section	.nv.info._ZN7cutlass13device_kernelINS_4gemm6kernel13GemmUniversalIN4cute5tupleIJiiiiEEENS1_10collective13CollectiveMmaINS1_34MainloopSm90TmaGmmaWarpSpecializedILi4ENS5_IJNS4_1CILi2EEENSA_ILi1EEESC_EEENS1_35KernelTmaWarpSpecializedCooperativeEEENS5_IJNSA_ILi384EEENSA_ILi8EEENSA_ILi64EEEEEENS_6half_tENS5_IJlSC_lEEESK_SL_NS4_8TiledMMAINS4_8MMA_AtomIJNS4_4SM904GMMA24MMA_64x8x16_F32F16F16_SSILNSP_5MajorE0ELSR_0ELNSP_7ScaleInE1ELSS_1EEEEEENS4_6LayoutISD_NS5_IJSC_NSA_ILi0EEESW_EEEEENS5_IJNS4_10UnderscoreESZ_SZ_EEEEENS4_13SM90_TMA_LOADENS4_14ComposedLayoutINS4_7SwizzleILi3ELi4ELi3EEENS4_18smem_ptr_flag_bitsILi16EEENSV_INS5_IJSH_SI_EEENS5_IJSI_SC_EEEEEEEvNS4_8identityENS4_23SM90_TMA_LOAD_MULTICASTES1B_vS1C_EENS_8epilogue10collective6detail29Sm90TmaWarpSpecializedAdapterINS1G_15DefaultEpilogueISK_SL_SL_NS1F_6thread17LinearCombinationISK_Li1EffLNS1K_9ScaleType4KindE0ELNS_15FloatRoundStyleE2ESK_EENS1_15EpilogueDefaultEEEEEvvEEEEvNT_6ParamsE,"",@"SHT_CUDA_INFO"
	.sectionflags	@""
	.align	4


	//----- nvinfo : EIATTR_CUDA_API_VERSION
	.align		4
        /*0000*/ 	.byte	0x04, 0x37
        /*0002*/ 	.short	(.L_21 - .L_20)
.L_20:
        /*0004*/ 	.word	0x00000082


	//----- nvinfo : EIATTR_KPARAM_INFO
	.align		4
.L_21:
        /*0008*/ 	.byte	0x04, 0x17
        /*000a*/ 	.short	(.L_23 - .L_22)
.L_22:
        /*000c*/ 	.word	0x00000000
        /*0010*/ 	.short	0x0000
        /*0012*/ 	.short	0x0070
        /*0014*/ 	.byte	0x00, 0xf0, 0x01, 0x10


	//----- nvinfo : EIATTR_SPARSE_MMA_MASK
	.align		4
.L_23:
        /*0018*/ 	.byte	0x03, 0x50
        /*001a*/ 	.short	0x0000


	//----- nvinfo : EIATTR_MAXREG_COUNT
	.align		4
        /*001c*/ 	.byte	0x03, 0x1b
        /*001e*/ 	.short	0x00a8


	//----- nvinfo : EIATTR_NUM_BARRIERS
	.align		4
        /*0020*/ 	.byte	0x02, 0x4c
        /*0022*/ 	.byte	0x01
	.zero		1


	//----- nvinfo : EIATTR_EXTERNS
	.align		4
        /*0024*/ 	.byte	0x04, 0x0f
        /*0026*/ 	.short	(.L_25 - .L_24)


	//   ....[0]....
	.align		4
.L_24:
        /*0028*/ 	.word	index@(__assertfail)


	//----- nvinfo : EIATTR_MERCURY_ISA_VERSION
	.align		4
.L_25:
        /*002c*/ 	.byte	0x03, 0x5f
        /*002e*/ 	.short	0x0101


	//----- nvinfo : EIATTR_INT_WARP_WIDE_INSTR_OFFSETS
	.align		4
        /*0030*/ 	.byte	0x04, 0x31
        /*0032*/ 	.short	(.L_27 - .L_26)


	//   ....[0]....
.L_26:
        /*0034*/ 	.word	0x00000480


	//   ....[1]....
        /*0038*/ 	.word	0x000004a0


	//   ....[2]....
        /*003c*/ 	.word	0x00000640


	//   ....[3]....
        /*0040*/ 	.word	0x000022c0


	//----- nvinfo : EIATTR_COOP_GROUP_MASK_REGIDS
	.align		4
.L_27:
        /*0044*/ 	.byte	0x04, 0x29
        /*0046*/ 	.short	(.L_29 - .L_28)


	//   ....[0]....
.L_28:
        /*0048*/ 	.word	0xffffffff


	//   ....[1]....
        /*004c*/ 	.word	0xffffffff


	//   ....[2]....
        /*0050*/ 	.word	0xffffffff


	//   ....[3]....
        /*0054*/ 	.word	0xffffffff


	//   ....[4]....
        /*0058*/ 	.word	0xffffffff


	//   ....[5]....
        /*005c*/ 	.word	0xffffffff


	//----- nvinfo : EIATTR_COOP_GROUP_INSTR_OFFSETS
	.align		4
.L_29:
        /*0060*/ 	.byte	0x04, 0x28
        /*0062*/ 	.short	(.L_31 - .L_30)


	//   ....[0]....
.L_30:
        /*0064*/ 	.word	0x00000060


	//   ....[1]....
        /*0068*/ 	.word	0x00000070


	//   ....[2]....
        /*006c*/ 	.word	0x00000130


	//   ....[3]....
        /*0070*/ 	.word	0x000002d0


	//   ....[4]....
        /*0074*/ 	.word	0x000007f0


	//   ....[5]....
        /*0078*/ 	.word	0x00001230


	//----- nvinfo : EIATTR_REG_RECONFIG
	.align		4
.L_31:
        /*007c*/ 	.byte	0x01, 0x54
	.zero		2


	//----- nvinfo : EIATTR_SYSCALL_OFFSETS
	.align		4
        /*0080*/ 	.byte	0x04, 0x46
        /*0082*/ 	.short	(.L_33 - .L_32)


	//   ....[0]....
.L_32:
        /*0084*/ 	.word	0x00001400


	//----- nvinfo : EIATTR_MBARRIER_INSTR_OFFSETS
	.align		4
.L_33:
        /*0088*/ 	.byte	0x04, 0x39
        /*008a*/ 	.short	(.L_35 - .L_34)


	//   ....[0]....
.L_34:
        /*008c*/ 	.word	0x00000230
        /*0090*/ 	.word	0x000000ff
        /*0094*/ 	.word	0x00000000
        /*0098*/ 	.short	0x0100
        /*009a*/ 	.byte	0x08
	.zero		1


	//   ....[1]....
        /*009c*/ 	.word	0x00000240
        /*00a0*/ 	.word	0x000000ff
        /*00a4*/ 	.word	0x00000020
        /*00a8*/ 	.short	0x0100
        /*00aa*/ 	.byte	0x08
	.zero		1


	//   ....[2]....
        /*00ac*/ 	.word	0x00000250
        /*00b0*/ 	.word	0x000000ff
        /*00b4*/ 	.word	0x00000008
        /*00b8*/ 	.short	0x0100
        /*00ba*/ 	.byte	0x08
	.zero		1


	//   ....[3]....
        /*00bc*/ 	.word	0x00000260
        /*00c0*/ 	.word	0x000000ff
        /*00c4*/ 	.word	0x00000028
        /*00c8*/ 	.short	0x0100
        /*00ca*/ 	.byte	0x08
	.zero		1


	//   ....[4]....
        /*00cc*/ 	.word	0x00000270
        /*00d0*/ 	.word	0x000000ff
        /*00d4*/ 	.word	0x00000010
        /*00d8*/ 	.short	0x0100
        /*00da*/ 	.byte	0x08
	.zero		1


	//   ....[5]....
        /*00dc*/ 	.word	0x00000280
        /*00e0*/ 	.word	0x000000ff
        /*00e4*/ 	.word	0x00000030
        /*00e8*/ 	.short	0x0100
        /*00ea*/ 	.byte	0x08
	.zero		1


	//   ....[6]....
        /*00ec*/ 	.word	0x00000290
        /*00f0*/ 	.word	0x000000ff
        /*00f4*/ 	.word	0x00000018
        /*00f8*/ 	.short	0x0100
        /*00fa*/ 	.byte	0x08
	.zero		1


	//   ....[7]....
        /*00fc*/ 	.word	0x000002a0
        /*0100*/ 	.word	0x000000ff
        /*0104*/ 	.word	0x00000038
        /*0108*/ 	.short	0x0100
        /*010a*/ 	.byte	0x08
	.zero		1


	//   ....[8]....
        /*010c*/ 	.word	0x000006d0
        /*0110*/ 	.word	0x000000ff
        /*0114*/ 	.word	0x00000050
        /*0118*/ 	.short	0x0100
        /*011a*/ 	.byte	0x06
	.zero		1


	//   ....[9]....
        /*011c*/ 	.word	0x00000770
        /*0120*/ 	.word	0x000000ff
        /*0124*/ 	.word	0x00000058
        /*0128*/ 	.short	0x0100
        /*012a*/ 	.byte	0x06
	.zero		1


	//   ....[10]....
        /*012c*/ 	.word	0x000014c0
        /*0130*/ 	.word	0x00000003
        /*0134*/ 	.word	0x00000000
        /*0138*/ 	.short	0x010a
        /*013a*/ 	.byte	0x3f
	.zero		1


	//   ....[11]....
        /*013c*/ 	.word	0x00001500
        /*0140*/ 	.word	0x00000003
        /*0144*/ 	.word	0x00000000
        /*0148*/ 	.short	0x010a
        /*014a*/ 	.byte	0x3f
	.zero		1


	//   ....[12]....
        /*014c*/ 	.word	0x00001bc0
        /*0150*/ 	.word	0x00000004
        /*0154*/ 	.word	0x00000000
        /*0158*/ 	.short	0x010a
        /*015a*/ 	.byte	0x3f
	.zero		1


	//   ....[13]....
        /*015c*/ 	.word	0x00001c00
        /*0160*/ 	.word	0x00000004
        /*0164*/ 	.word	0x00000000
        /*0168*/ 	.short	0x010a
        /*016a*/ 	.byte	0x3f
	.zero		1


	//   ....[14]....
        /*016c*/ 	.word	0x00002160
        /*0170*/ 	.word	0x00000004
        /*0174*/ 	.word	0x00000000
        /*0178*/ 	.short	0x0101
        /*017a*/ 	.byte	0x3f
	.zero		1


	//   ....[15]....
        /*017c*/ 	.word	0x00002340
        /*0180*/ 	.word	0x00000000
        /*0184*/ 	.word	0x00000000
        /*0188*/ 	.short	0x0101
        /*018a*/ 	.byte	0x3f
	.zero		1


	//   ....[16]....
        /*018c*/ 	.word	0x000047a0
        /*0190*/ 	.word	0x0000000f
        /*0194*/ 	.word	0x00000020
        /*0198*/ 	.short	0x010a
        /*019a*/ 	.byte	0x3f
	.zero		1


	//   ....[17]....
        /*019c*/ 	.word	0x00004b60
        /*01a0*/ 	.word	0x00000003
        /*01a4*/ 	.word	0x00000058
        /*01a8*/ 	.short	0x0101
        /*01aa*/ 	.byte	0x3f
	.zero		1


	//   ....[18]....
        /*01ac*/ 	.word	0x00005290
        /*01b0*/ 	.word	0x00000007
        /*01b4*/ 	.word	0x00000000
        /*01b8*/ 	.short	0x010a
        /*01ba*/ 	.byte	0x3f
	.zero		1


	//   ....[19]....
        /*01bc*/ 	.word	0x00005310
        /*01c0*/ 	.word	0x00000009
        /*01c4*/ 	.word	0x00000000
        /*01c8*/ 	.short	0x010a
        /*01ca*/ 	.byte	0x3f
	.zero		1


	//   ....[20]....
        /*01cc*/ 	.word	0x000053a0
        /*01d0*/ 	.word	0x00000006
        /*01d4*/ 	.word	0x00000000
        /*01d8*/ 	.short	0x010a
        /*01da*/ 	.byte	0x3f
	.zero		1


	//   ....[21]....
        /*01dc*/ 	.word	0x00005430
        /*01e0*/ 	.word	0x00000003
        /*01e4*/ 	.word	0x00000000
        /*01e8*/ 	.short	0x010a
        /*01ea*/ 	.byte	0x3f
	.zero		1


	//   ....[22]....
        /*01ec*/ 	.word	0x00005490
        /*01f0*/ 	.word	0x00000003
        /*01f4*/ 	.word	0x00000000
        /*01f8*/ 	.short	0x010a
        /*01fa*/ 	.byte	0x3f
	.zero		1


	//   ....[23]....
        /*01fc*/ 	.word	0x000054e0
        /*0200*/ 	.word	0x00000004
        /*0204*/ 	.word	0x00000000
        /*0208*/ 	.short	0x010a
        /*020a*/ 	.byte	0x3f
	.zero		1


	//   ....[24]....
        /*020c*/ 	.word	0x000055b0
        /*0210*/ 	.word	0x0000000f
        /*0214*/ 	.word	0x00000020
        /*0218*/ 	.short	0x010a
        /*021a*/ 	.byte	0x3f
	.zero		1


	//   ....[25]....
        /*021c*/ 	.word	0x00005680
        /*0220*/ 	.word	0x00000007
        /*0224*/ 	.word	0x00000000
        /*0228*/ 	.short	0x010a
        /*022a*/ 	.byte	0x3f
	.zero		1


	//   ....[26]....
        /*022c*/ 	.word	0x000056d0
        /*0230*/ 	.word	0x00000009
        /*0234*/ 	.word	0x00000000
        /*0238*/ 	.short	0x010a
        /*023a*/ 	.byte	0x3f
	.zero		1


	//   ....[27]....
        /*023c*/ 	.word	0x00005720
        /*0240*/ 	.word	0x00000006
        /*0244*/ 	.word	0x00000000
        /*0248*/ 	.short	0x010a
        /*024a*/ 	.byte	0x3f
	.zero		1


	//----- nvinfo : EIATTR_NUM_MBARRIERS
	.align		4
.L_35:
        /*024c*/ 	.byte	0x03, 0x38
        /*024e*/ 	.short	0x000a


	//----- nvinfo : EIATTR_EXIT_INSTR_OFFSETS
	.align		4
        /*0250*/ 	.byte	0x04, 0x1c
        /*0252*/ 	.short	(.L_37 - .L_36)


	//   ....[0]....
.L_36:
        /*0254*/ 	.word	0x00000950


	//   ....[1]....
        /*0258*/ 	.word	0x00001160


	//   ....[2]....
        /*025c*/ 	.word	0x00003eb0


	//   ....[3]....
        /*0260*/ 	.word	0x00004410


	//   ....[4]....
        /*0264*/ 	.word	0x00005480


	//----- nvinfo : EIATTR_MAX_THREADS
	.align		4
.L_37:
        /*0268*/ 	.byte	0x04, 0x05
        /*026a*/ 	.short	(.L_39 - .L_38)
.L_38:
        /*026c*/ 	.word	0x00000180
        /*0270*/ 	.word	0x00000001
        /*0274*/ 	.word	0x00000001


	//----- nvinfo : EIATTR_CRS_STACK_SIZE
	.align		4
.L_39:
        /*0278*/ 	.byte	0x04, 0x1e
        /*027a*/ 	.short	(.L_41 - .L_40)
.L_40:
        /*027c*/ 	.word	0x00000000


	//----- nvinfo : EIATTR_CBANK_PARAM_SIZE
	.align		4
.L_41:
        /*0280*/ 	.byte	0x03, 0x19
        /*0282*/ 	.short	0x0470


	//----- nvinfo : EIATTR_PARAM_CBANK
	.align		4
        /*0284*/ 	.byte	0x04, 0x0a
        /*0286*/ 	.short	(.L_43 - .L_42)
	.align		4
.L_42:
        /*0288*/ 	.word	index@(.nv.constant0._ZN7cutlass13device_kernelINS_4gemm6kernel13GemmUniversalIN4cute5tupleIJiiiiEEENS1_10collective13CollectiveMmaINS1_34MainloopSm90TmaGmmaWarpSpecializedILi4ENS5_IJNS4_1CILi2EEENSA_ILi1EEESC_EEENS1_35KernelTmaWarpSpecializedCooperativeEEENS5_IJNSA_ILi384EEENSA_ILi8EEENSA_ILi64EEEEEENS_6half_tENS5_IJlSC_lEEESK_SL_NS4_8TiledMMAINS4_8MMA_AtomIJNS4_4SM904GMMA24MMA_64x8x16_F32F16F16_SSILNSP_5MajorE0ELSR_0ELNSP_7ScaleInE1ELSS_1EEEEEENS4_6LayoutISD_NS5_IJSC_NSA_ILi0EEESW_EEEEENS5_IJNS4_10UnderscoreESZ_SZ_EEEEENS4_13SM90_TMA_LOADENS4_14ComposedLayoutINS4_7SwizzleILi3ELi4ELi3EEENS4_18smem_ptr_flag_bitsILi16EEENSV_INS5_IJSH_SI_EEENS5_IJSI_SC_EEEEEEEvNS4_8identityENS4_23SM90_TMA_LOAD_MULTICASTES1B_vS1C_EENS_8epilogue10collective6detail29Sm90TmaWarpSpecializedAdapterINS1G_15DefaultEpilogueISK_SL_SL_NS1F_6thread17LinearCombinationISK_Li1EffLNS1K_9ScaleType4KindE0ELNS_15FloatRoundStyleE2ESK_EENS1_15EpilogueDefaultEEEEEvvEEEEvNT_6ParamsE)
        /*028c*/ 	.short	0x0210
        /*028e*/ 	.short	0x0470


	//----- nvinfo : EIATTR_SW_WAR
	.align		4
.L_43:
        /*0290*/ 	.byte	0x04, 0x36
        /*0292*/ 	.short	(.L_45 - .L_44)
.L_44:
        /*0294*/ 	.word	0x00000008
.L_45:


//--------------------- .nv.callgraph             --------------------------
	.section	.nv.callgraph,"",@"SHT_CUDA_CALLGRAPH"
	.align	4
	.sectionentsize	8
	.align		4
        /*0000*/ 	.word	0x00000000
	.align		4
        /*0004*/ 	.word	0xffffffff
	.align		4
        /*0008*/ 	.word	index@(_ZN7cutlass13device_kernelINS_4gemm6kernel13GemmUniversalIN4cute5tupleIJiiiiEEENS1_10collective13CollectiveMmaINS1_34MainloopSm90TmaGmmaWarpSpecializedILi4ENS5_IJNS4_1CILi2EEENSA_ILi1EEESC_EEENS1_35KernelTmaWarpSpecializedCooperativeEEENS5_IJNSA_ILi384EEENSA_ILi8EEENSA_ILi64EEEEEENS_6half_tENS5_IJlSC_lEEESK_SL_NS4_8TiledMMAINS4_8MMA_AtomIJNS4_4SM904GMMA24MMA_64x8x16_F32F16F16_SSILNSP_5MajorE0ELSR_0ELNSP_7ScaleInE1ELSS_1EEEEEENS4_6LayoutISD_NS5_IJSC_NSA_ILi0EEESW_EEEEENS5_IJNS4_10UnderscoreESZ_SZ_EEEEENS4_13SM90_TMA_LOADENS4_14ComposedLayoutINS4_7SwizzleILi3ELi4ELi3EEENS4_18smem_ptr_flag_bitsILi16EEENSV_INS5_IJSH_SI_EEENS5_IJSI_SC_EEEEEEEvNS4_8identityENS4_23SM90_TMA_LOAD_MULTICASTES1B_vS1C_EENS_8epilogue10collective6detail29Sm90TmaWarpSpecializedAdapterINS1G_15DefaultEpilogueISK_SL_SL_NS1F_6thread17LinearCombinationISK_Li1EffLNS1K_9ScaleType4KindE0ELNS_15FloatRoundStyleE2ESK_EENS1_15EpilogueDefaultEEEEEvvEEEEvNT_6ParamsE)
	.align		4
        /*000c*/ 	.word	index@(__assertfail)
	.align		4
        /*0010*/ 	.word	0x00000000
	.align		4
        /*0014*/ 	.word	0xfffffffe
	.align		4
        /*0018*/ 	.word	0x00000000
	.align		4
        /*001c*/ 	.word	0xfffffffd
	.align		4
        /*0020*/ 	.word	0x00000000
	.align		4
        /*0024*/ 	.word	0xfffffffc


//--------------------- .nv.constant4             --------------------------
	.section	.nv.constant4,"a",@progbits
	.align	8
	.align		8
.nv.constant4:
        /*0000*/ 	.dword	__assertfail
	.align		8
        /*0008*/ 	.dword	__unnamed_1
	.align		8
        /*0010*/ 	.dword	_ZN39_INTERNAL_fd1be5d1_4_k_cu_98ca7016_57764cuda3std3__45__cpo5beginE
	.align		8
        /*0018*/ 	.dword	_ZN39_INTERNAL_fd1be5d1_4_k_cu_98ca7016_57764cuda3std3__45__cpo3endE
	.align		8
        /*0020*/ 	.dword	_ZN39_INTERNAL_fd1be5d1_4_k_cu_98ca7016_57764cuda3std3__45__cpo6cbeginE
	.align		8
        /*0028*/ 	.dword	_ZN39_INTERNAL_fd1be5d1_4_k_cu_98ca7016_57764cuda3std3__45__cpo4cendE
	.align		8
        /*0030*/ 	.dword	_ZN39_INTERNAL_fd1be5d1_4_k_cu_98ca7016_57764cuda3std3__441_GLOBAL__N__fd1be5d1_4_k_cu_98ca7016_57766ignoreE
	.align		8
        /*0038*/ 	.dword	_ZN39_INTERNAL_fd1be5d1_4_k_cu_98ca7016_57764cuda3std3__419piecewise_constructE
	.align		8
        /*0040*/ 	.dword	_ZN39_INTERNAL_fd1be5d1_4_k_cu_98ca7016_57764cuda3std3__48in_placeE
	.align		8
        /*0048*/ 	.dword	_ZN39_INTERNAL_fd1be5d1_4_k_cu_98ca7016_57764cuda3std6ranges3__45__cpo4swapE
	.align		8
        /*0050*/ 	.dword	_ZN39_INTERNAL_fd1be5d1_4_k_cu_98ca7016_57764cuda3std6ranges3__45__cpo9iter_moveE
	.align		8
        /*0058*/ 	.dword	_ZN39_INTERNAL_fd1be5d1_4_k_cu_98ca7016_57764cute7productE
	.align		8
        /*0060*/ 	.dword	_ZN39_INTERNAL_fd1be5d1_4_k_cu_98ca7016_57764cute1_E
	.align		8
        /*0068*/ 	.dword	$str$22
	.align		8
        /*0070*/ 	.dword	$str$23


//--------------------- .text._ZN7cutlass13device_kernelINS_4gemm6kernel13GemmUniversalIN4cute5tupleIJiiiiEEENS1_10collective13CollectiveMmaINS1_34MainloopSm90TmaGmmaWarpSpecializedILi4ENS5_IJNS4_1CILi2EEENSA_ILi1EEESC_EEENS1_35KernelTmaWarpSpecializedCooperativeEEENS5_IJNSA_ILi384EEENSA_ILi8EEENSA_ILi64EEEEEENS_6half_tENS5_IJlSC_lEEESK_SL_NS4_8TiledMMAINS4_8MMA_AtomIJNS4_4SM904GMMA24MMA_64x8x16_F32F16F16_SSILNSP_5MajorE0ELSR_0ELNSP_7ScaleInE1ELSS_1EEEEEENS4_6LayoutISD_NS5_IJSC_NSA_ILi0EEESW_EEEEENS5_IJNS4_10UnderscoreESZ_SZ_EEEEENS4_13SM90_TMA_LOADENS4_14ComposedLayoutINS4_7SwizzleILi3ELi4ELi3EEENS4_18smem_ptr_flag_bitsILi16EEENSV_INS5_IJSH_SI_EEENS5_IJSI_SC_EEEEEEEvNS4_8identityENS4_23SM90_TMA_LOAD_MULTICASTES1B_vS1C_EENS_8epilogue10collective6detail29Sm90TmaWarpSpecializedAdapterINS1G_15DefaultEpilogueISK_SL_SL_NS1F_6thread17LinearCombinationISK_Li1EffLNS1K_9ScaleType4KindE0ELNS_15FloatRoundStyleE2ESK_EENS1_15EpilogueDefaultEEEEEvvEEEEvNT_6ParamsE --------------------------
	.section	.text._ZN7cutlass13device_kernelINS_4gemm6kernel13GemmUniversalIN4cute5tupleIJiiiiEEENS1_10collective13CollectiveMmaINS1_34MainloopSm90TmaGmmaWarpSpecializedILi4ENS5_IJNS4_1CILi2EEENSA_ILi1EEESC_EEENS1_35KernelTmaWarpSpecializedCooperativeEEENS5_IJNSA_ILi384EEENSA_ILi8EEENSA_ILi64EEEEEENS_6half_tENS5_IJlSC_lEEESK_SL_NS4_8TiledMMAINS4_8MMA_AtomIJNS4_4SM904GMMA24MMA_64x8x16_F32F16F16_SSILNSP_5MajorE0ELSR_0ELNSP_7ScaleInE1ELSS_1EEEEEENS4_6LayoutISD_NS5_IJSC_NSA_ILi0EEESW_EEEEENS5_IJNS4_10UnderscoreESZ_SZ_EEEEENS4_13SM90_TMA_LOADENS4_14ComposedLayoutINS4_7SwizzleILi3ELi4ELi3EEENS4_18smem_ptr_flag_bitsILi16EEENSV_INS5_IJSH_SI_EEENS5_IJSI_SC_EEEEEEEvNS4_8identityENS4_23SM90_TMA_LOAD_MULTICASTES1B_vS1C_EENS_8epilogue10collective6detail29Sm90TmaWarpSpecializedAdapterINS1G_15DefaultEpilogueISK_SL_SL_NS1F_6thread17LinearCombinationISK_Li1EffLNS1K_9ScaleType4KindE0ELNS_15FloatRoundStyleE2ESK_EENS1_15EpilogueDefaultEEEEEvvEEEEvNT_6ParamsE,"ax",@progbits
	.align	128
.text._ZN7cutlass13device_kernelINS_4gemm6kernel13GemmUniversalIN4cute5tupleIJiiiiEEENS1_10collective13CollectiveMmaINS1_34MainloopSm90TmaGmmaWarpSpecializedILi4ENS5_IJNS4_1CILi2EEENSA_ILi1EEESC_EEENS1_35KernelTmaWarpSpecializedCooperativeEEENS5_IJNSA_ILi384EEENSA_ILi8EEENSA_ILi64EEEEEENS_6half_tENS5_IJlSC_lEEESK_SL_NS4_8TiledMMAINS4_8MMA_AtomIJNS4_4SM904GMMA24MMA_64x8x16_F32F16F16_SSILNSP_5MajorE0ELSR_0ELNSP_7ScaleInE1ELSS_1EEEEEENS4_6LayoutISD_NS5_IJSC_NSA_ILi0EEESW_EEEEENS5_IJNS4_10UnderscoreESZ_SZ_EEEEENS4_13SM90_TMA_LOADENS4_14ComposedLayoutINS4_7SwizzleILi3ELi4ELi3EEENS4_18smem_ptr_flag_bitsILi16EEENSV_INS5_IJSH_SI_EEENS5_IJSI_SC_EEEEEEEvNS4_8identityENS4_23SM90_TMA_LOAD_MULTICASTES1B_vS1C_EENS_8epilogue10collective6detail29Sm90TmaWarpSpecializedAdapterINS1G_15DefaultEpilogueISK_SL_SL_NS1F_6thread17LinearCombinationISK_Li1EffLNS1K_9ScaleType4KindE0ELNS_15FloatRoundStyleE2ESK_EENS1_15EpilogueDefaultEEEEEvvEEEEvNT_6ParamsE:
        .type           _ZN7cutlass13device_kernelINS_4gemm6kernel13GemmUniversalIN4cute5tupleIJiiiiEEENS1_10collective13CollectiveMmaINS1_34MainloopSm90TmaGmmaWarpSpecializedILi4ENS5_IJNS4_1CILi2EEENSA_ILi1EEESC_EEENS1_35KernelTmaWarpSpecializedCooperativeEEENS5_IJNSA_ILi384EEENSA_ILi8EEENSA_ILi64EEEEEENS_6half_tENS5_IJlSC_lEEESK_SL_NS4_8TiledMMAINS4_8MMA_AtomIJNS4_4SM904GMMA24MMA_64x8x16_F32F16F16_SSILNSP_5MajorE0ELSR_0ELNSP_7ScaleInE1ELSS_1EEEEEENS4_6LayoutISD_NS5_IJSC_NSA_ILi0EEESW_EEEEENS5_IJNS4_10UnderscoreESZ_SZ_EEEEENS4_13SM90_TMA_LOADENS4_14ComposedLayoutINS4_7SwizzleILi3ELi4ELi3EEENS4_18smem_ptr_flag_bitsILi16EEENSV_INS5_IJSH_SI_EEENS5_IJSI_SC_EEEEEEEvNS4_8identityENS4_23SM90_TMA_LOAD_MULTICASTES1B_vS1C_EENS_8epilogue10collective6detail29Sm90TmaWarpSpecializedAdapterINS1G_15DefaultEpilogueISK_SL_SL_NS1F_6thread17LinearCombinationISK_Li1EffLNS1K_9ScaleType4KindE0ELNS_15FloatRoundStyleE2ESK_EENS1_15EpilogueDefaultEEEEEvvEEEEvNT_6ParamsE,@function
        .size           _ZN7cutlass13device_kernelINS_4gemm6kernel13GemmUniversalIN4cute5tupleIJiiiiEEENS1_10collective13CollectiveMmaINS1_34MainloopSm90TmaGmmaWarpSpecializedILi4ENS5_IJNS4_1CILi2EEENSA_ILi1EEESC_EEENS1_35KernelTmaWarpSpecializedCooperativeEEENS5_IJNSA_ILi384EEENSA_ILi8EEENSA_ILi64EEEEEENS_6half_tENS5_IJlSC_lEEESK_SL_NS4_8TiledMMAINS4_8MMA_AtomIJNS4_4SM904GMMA24MMA_64x8x16_F32F16F16_SSILNSP_5MajorE0ELSR_0ELNSP_7ScaleInE1ELSS_1EEEEEENS4_6LayoutISD_NS5_IJSC_NSA_ILi0EEESW_EEEEENS5_IJNS4_10UnderscoreESZ_SZ_EEEEENS4_13SM90_TMA_LOADENS4_14ComposedLayoutINS4_7SwizzleILi3ELi4ELi3EEENS4_18smem_ptr_flag_bitsILi16EEENSV_INS5_IJSH_SI_EEENS5_IJSI_SC_EEEEEEEvNS4_8identityENS4_23SM90_TMA_LOAD_MULTICASTES1B_vS1C_EENS_8epilogue10collective6detail29Sm90TmaWarpSpecializedAdapterINS1G_15DefaultEpilogueISK_SL_SL_NS1F_6thread17LinearCombinationISK_Li1EffLNS1K_9ScaleType4KindE0ELNS_15FloatRoundStyleE2ESK_EENS1_15EpilogueDefaultEEEEEvvEEEEvNT_6ParamsE,(.L_x_91 - _ZN7cutlass13device_kernelINS_4gemm6kernel13GemmUniversalIN4cute5tupleIJiiiiEEENS1_10collective13CollectiveMmaINS1_34MainloopSm90TmaGmmaWarpSpecializedILi4ENS5_IJNS4_1CILi2EEENSA_ILi1EEESC_EEENS1_35KernelTmaWarpSpecializedCooperativeEEENS5_IJNSA_ILi384EEENSA_ILi8EEENSA_ILi64EEEEEENS_6half_tENS5_IJlSC_lEEESK_SL_NS4_8TiledMMAINS4_8MMA_AtomIJNS4_4SM904GMMA24MMA_64x8x16_F32F16F16_SSILNSP_5MajorE0ELSR_0ELNSP_7ScaleInE1ELSS_1EEEEEENS4_6LayoutISD_NS5_IJSC_NSA_ILi0EEESW_EEEEENS5_IJNS4_10UnderscoreESZ_SZ_EEEEENS4_13SM90_TMA_LOADENS4_14ComposedLayoutINS4_7SwizzleILi3ELi4ELi3EEENS4_18smem_ptr_flag_bitsILi16EEENSV_INS5_IJSH_SI_EEENS5_IJSI_SC_EEEEEEEvNS4_8identityENS4_23SM90_TMA_LOAD_MULTICASTES1B_vS1C_EENS_8epilogue10collective6detail29Sm90TmaWarpSpecializedAdapterINS1G_15DefaultEpilogueISK_SL_SL_NS1F_6thread17LinearCombinationISK_Li1EffLNS1K_9ScaleType4KindE0ELNS_15FloatRoundStyleE2ESK_EENS1_15EpilogueDefaultEEEEEvvEEEEvNT_6ParamsE)
        .other          _ZN7cutlass13device_kernelINS_4gemm6kernel13GemmUniversalIN4cute5tupleIJiiiiEEENS1_10collective13CollectiveMmaINS1_34MainloopSm90TmaGmmaWarpSpecializedILi4ENS5_IJNS4_1CILi2EEENSA_ILi1EEESC_EEENS1_35KernelTmaWarpSpecializedCooperativeEEENS5_IJNSA_ILi384EEENSA_ILi8EEENSA_ILi64EEEEEENS_6half_tENS5_IJlSC_lEEESK_SL_NS4_8TiledMMAINS4_8MMA_AtomIJNS4_4SM904GMMA24MMA_64x8x16_F32F16F16_SSILNSP_5MajorE0ELSR_0ELNSP_7ScaleInE1ELSS_1EEEEEENS4_6LayoutISD_NS5_IJSC_NSA_ILi0EEESW_EEEEENS5_IJNS4_10UnderscoreESZ_SZ_EEEEENS4_13SM90_TMA_LOADENS4_14ComposedLayoutINS4_7SwizzleILi3ELi4ELi3EEENS4_18smem_ptr_flag_bitsILi16EEENSV_INS5_IJSH_SI_EEENS5_IJSI_SC_EEEEEEEvNS4_8identityENS4_23SM90_TMA_LOAD_MULTICASTES1B_vS1C_EENS_8epilogue10collective6detail29Sm90TmaWarpSpecializedAdapterINS1G_15DefaultEpilogueISK_SL_SL_NS1F_6thread17LinearCombinationISK_Li1EffLNS1K_9ScaleType4KindE0ELNS_15FloatRoundStyleE2ESK_EENS1_15EpilogueDefaultEEEEEvvEEEEvNT_6ParamsE,@"STO_CUDA_ENTRY STV_DEFAULT"
_ZN7cutlass13device_kernelINS_4gemm6kernel13GemmUniversalIN4cute5tupleIJiiiiEEENS1_10collective13CollectiveMmaINS1_34MainloopSm90TmaGmmaWarpSpecializedILi4ENS5_IJNS4_1CILi2EEENSA_ILi1EEESC_EEENS1_35KernelTmaWarpSpecializedCooperativeEEENS5_IJNSA_ILi384EEENSA_ILi8EEENSA_ILi64EEEEEENS_6half_tENS5_IJlSC_lEEESK_SL_NS4_8TiledMMAINS4_8MMA_AtomIJNS4_4SM904GMMA24MMA_64x8x16_F32F16F16_SSILNSP_5MajorE0ELSR_0ELNSP_7ScaleInE1ELSS_1EEEEEENS4_6LayoutISD_NS5_IJSC_NSA_ILi0EEESW_EEEEENS5_IJNS4_10UnderscoreESZ_SZ_EEEEENS4_13SM90_TMA_LOADENS4_14ComposedLayoutINS4_7SwizzleILi3ELi4ELi3EEENS4_18smem_ptr_flag_bitsILi16EEENSV_INS5_IJSH_SI_EEENS5_IJSI_SC_EEEEEEEvNS4_8identityENS4_23SM90_TMA_LOAD_MULTICASTES1B_vS1C_EENS_8epilogue10collective6detail29Sm90TmaWarpSpecializedAdapterINS1G_15DefaultEpilogueISK_SL_SL_NS1F_6thread17LinearCombinationISK_Li1EffLNS1K_9ScaleType4KindE0ELNS_15FloatRoundStyleE2ESK_EENS1_15EpilogueDefaultEEEEEvvEEEEvNT_6ParamsE:
[----:B------:R-:W0:Y:S01]  /*0000*/  LDC R1, c[0x0][0x28] ;  /* 0x00000a00ff017b82 */ /* 0x000e220000000800 */
[----:B------:R-:W1:Y:S01]  /*0010*/  S2R R16, SR_TID.X ;  /* 0x0000000000107919 */ /* 0x000e620000002100 */
[----:B------:R-:W-:Y:S01]  /*0020*/  ELECT P0, URZ, PT ;  /* 0x00000000003f782f */ /* 0x000fe20003800000 */
[----:B------:R-:W-:Y:S01]  /*0030*/  BSSY B0, `(.L_x_0) ;  /* 0x000000f000007945 */ /* 0x000fe20003800000 */
[--C-:B-1----:R-:W-:Y:S02]  /*0040*/  SHF.R.U32.HI R0, RZ, 0x5, R16.reuse ;  /* 0x00000005ff007819 */ /* 0x102fe40000011610 */
[----:B------:R-:W-:-:S03]  /*0050*/  SHF.R.U32.HI R2, RZ, 0x7, R16 ;  /* 0x00000007ff027819 */ /* 0x000fc60000011610 */
[----:B------:R-:W1:Y:S04]  /*0060*/  SHFL.IDX PT, R3, R0, RZ, 0x1f ;  /* 0x00001fff00037589 */ /* 0x000e6800000e0000 */
[----:B------:R2:W3:Y:S01]  /*0070*/  SHFL.IDX PT, R6, R2, RZ, 0x1f ;  /* 0x00001fff02067589 */ /* 0x0004e200000e0000 */
[----:B-1----:R-:W-:-:S13]  /*0080*/  ISETP.NE.OR P0, PT, R3, RZ, !P0 ;  /* 0x000000ff0300720c */ /* 0x002fda0004705670 */
[----:B0-23--:R-:W-:Y:S05]  /*0090*/  @P0 BRA `(.L_x_1) ;  /* 0x0000000000200947 */ /* 0x00dfea0003800000 */
[----:B------:R-:W-:Y:S02]  /*00a0*/  ULDC.64 UR4, c[0x0][0x198] ;  /* 0x0000660000047ab9 */ /* 0x000fe40000000a00 */
[----:B------:R-:W-:Y:S02]  /*00b0*/  UIADD3 UR6, UP0, UR4, 0xf0, URZ ;  /* 0x000000f004067890 */ /* 0x000fe4000ff1e03f */
[----:B------:R-:W-:Y:S02]  /*00c0*/  UIADD3 UR4, UP1, UR4, 0x1f0, URZ ;  /* 0x000001f004047890 */ /* 0x000fe4000ff3e03f */
[----:B------:R-:W-:Y:S02]  /*00d0*/  UIADD3.X UR7, URZ, UR5, URZ, UP0, !UPT ;  /* 0x000000053f077290 */ /* 0x000fe400087fe43f */
[----:B------:R-:W-:-:S07]  /*00e0*/  UIADD3.X UR5, URZ, UR5, URZ, UP1, !UPT ;  /* 0x000000053f057290 */ /* 0x000fce0008ffe43f */
[----:B------:R0:W-:Y:S02]  /*00f0*/  UTMACCTL.PF [UR6] ;  /* 0x00000000060079b9 */ /* 0x0001e40008040000 */
[----:B------:R0:W-:Y:S02]  /*0100*/  UTMACCTL.PF [UR4] ;  /* 0x00000000040079b9 */ /* 0x0001e40008040000 */
[----:B0-----:R-:W-:Y:S01]  /*0110*/  NOP ;  /* 0x0000000000007918 */ /* 0x001fe20000000000 */
.L_x_1:
[----:B------:R-:W-:Y:S05]  /*0120*/  BSYNC B0 ;  /* 0x0000000000007941 */ /* 0x000fea0003800000 */
.L_x_0:
[----:B------:R-:W0:Y:S02]  /*0130*/  SHFL.IDX PT, R4, R0, RZ, 0x1f ;  /* 0x00001fff00047589 */ /* 0x000e2400000e0000 */
[----:B0-----:R-:W-:-:S13]  /*0140*/  ISETP.NE.AND P0, PT, R4, RZ, PT ;  /* 0x000000ff0400720c */ /* 0x001fda0003f05270 */
[----:B------:R-:W-:Y:S05]  /*0150*/  @P0 BRA `(.L_x_2) ;  /* 0x0000000000580947 */ /* 0x000fea0003800000 */
[----:B------:R-:W0:Y:S01]  /*0160*/  S2UR UR8, SR_CgaCtaId ;  /* 0x00000000000879c3 */ /* 0x000e220000008800 */
[----:B------:R-:W-:Y:S01]  /*0170*/  UMOV UR4, 0x400 ;  /* 0x0000040000047882 */ /* 0x000fe20000000000 */
[----:B------:R-:W-:Y:S01]  /*0180*/  UMOV UR5, 0x1 ;  /* 0x0000000100057882 */ /* 0x000fe20000000000 */
[----:B------:R-:W-:Y:S01]  /*0190*/  UMOV UR6, 0x4 ;  /* 0x0000000400067882 */ /* 0x000fe20000000000 */
[----:B------:R-:W-:Y:S01]  /*01a0*/  ELECT P0, URZ, PT ;  /* 0x00000000003f782f */ /* 0x000fe20003800000 */
[----:B------:R-:W-:-:S04]  /*01b0*/  UIADD3 UR6, -UR6, 0x100000, URZ ;  /* 0x0010000006067890 */ /* 0x000fc8000fffe13f */
[----:B------:R-:W-:Y:S02]  /*01c0*/  USHF.L.U32 UR7, UR6, 0xb, URZ ;  /* 0x0000000b06077899 */ /* 0x000fe4000800063f */
[----:B------:R-:W-:Y:S02]  /*01d0*/  USHF.L.U32 UR6, UR6, 0x1, URZ ;  /* 0x0000000106067899 */ /* 0x000fe4000800063f */
[----:B0-----:R-:W-:Y:S02]  /*01e0*/  ULEA UR8, UR8, UR4, 0x18 ;  /* 0x0000000408087291 */ /* 0x001fe4000f8ec03f */
[----:B------:R-:W-:-:S04]  /*01f0*/  UIADD3 UR4, -UR5, 0x100000, URZ ;  /* 0x0010000005047890 */ /* 0x000fc8000fffe13f */
[----:B------:R-:W-:Y:S02]  /*0200*/  USHF.L.U32 UR5, UR4, 0xb, URZ ;  /* 0x0000000b04057899 */ /* 0x000fe4000800063f */
[----:B------:R-:W-:Y:S01]  /*0210*/  USHF.L.U32 UR4, UR4, 0x1, URZ ;  /* 0x0000000104047899 */ /* 0x000fe2000800063f */
[----:B------:R-:W0:Y:S11]  /*0220*/  FENCE.VIEW.ASYNC.S ;  /* 0x00000000000073c6 */ /* 0x000e360000000000 */
[----:B0-----:R0:W1:Y:S01]  /*0230*/  SYNCS.EXCH.64 URZ, [UR8], UR4 ;  /* 0x00000004083f75b2 */ /* 0x0010620008000100 */
[----:B------:R0:W2:Y:S01]  /*0240*/  SYNCS.EXCH.64 URZ, [UR8+0x20], UR6 ;  /* 0x00002006083f75b2 */ /* 0x0000a20008000100 */
[----:B------:R0:W3:Y:S01]  /*0250*/  SYNCS.EXCH.64 URZ, [UR8+0x8], UR4 ;  /* 0x00000804083f75b2 */ /* 0x0000e20008000100 */
[----:B------:R0:W4:Y:S01]  /*0260*/  SYNCS.EXCH.64 URZ, [UR8+0x28], UR6 ;  /* 0x00002806083f75b2 */ /* 0x0001220008000100 */
[----:B------:R0:W0:Y:S01]  /*0270*/  SYNCS.EXCH.64 URZ, [UR8+0x10], UR4 ;  /* 0x00001004083f75b2 */ /* 0x0000220008000100 */
[----:B------:R0:W0:Y:S01]  /*0280*/  SYNCS.EXCH.64 URZ, [UR8+0x30], UR6 ;  /* 0x00003006083f75b2 */ /* 0x0000220008000100 */
[----:B------:R0:W0:Y:S01]  /*0290*/  SYNCS.EXCH.64 URZ, [UR8+0x18], UR4 ;  /* 0x00001804083f75b2 */ /* 0x0000220008000100 */
[----:B------:R0:W0:Y:S01]  /*02a0*/  SYNCS.EXCH.64 URZ, [UR8+0x38], UR6 ;  /* 0x00003806083f75b2 */ /* 0x0000220008000100 */
[----:B------:R-:W-:Y:S01]  /*02b0*/  NOP ;  /* 0x0000000000007918 */ /* 0x000fe20000000000 */
.L_x_2:
[----:B------:R-:W-:Y:S01]  /*02c0*/  SHF.R.S32.HI R5, RZ, 0x1f, R16 ;  /* 0x0000001fff057819 */ /* 0x000fe20000011410 */
[----:B------:R-:W5:Y:S01]  /*02d0*/  SHFL.IDX PT, R0, R0, RZ, 0x1f ;  /* 0x00001fff00007589 */ /* 0x000f6200000e0000 */
[----:B0-----:R-:W0:Y:S01]  /*02e0*/  S2UR UR8, SR_CTAID.X ;  /* 0x00000000000879c3 */ /* 0x001e220000002500 */
[----:B------:R-:W-:Y:S02]  /*02f0*/  ELECT P0, URZ, PT ;  /* 0x00000000003f782f */ /* 0x000fe40003800000 */
[----:B------:R-:W-:Y:S01]  /*0300*/  LEA.HI R5, R5, R16, RZ, 0x7 ;  /* 0x0000001005057211 */ /* 0x000fe200078f38ff */
[----:B------:R-:W1:Y:S01]  /*0310*/  S2R R2, SR_CTAID.Y ;  /* 0x0000000000027919 */ /* 0x000e620000002600 */
[----:B------:R-:W-:Y:S01]  /*0320*/  SHF.R.S32.HI R9, RZ, 0x1f, R4 ;  /* 0x0000001fff097819 */ /* 0x000fe20000011404 */
[----:B------:R-:W-:Y:S01]  /*0330*/  ULDC UR4, c[0x0][0x150] ;  /* 0x0000540000047ab9 */ /* 0x000fe20000000800 */
[----:B------:R-:W-:Y:S01]  /*0340*/  LOP3.LUT R5, R5, 0xffffff80, RZ, 0xc0, !PT ;  /* 0xffffff8005057812 */ /* 0x000fe200078ec0ff */
[----:B------:R-:W-:Y:S01]  /*0350*/  NOP ;  /* 0x0000000000007918 */ /* 0x000fe20000000000 */
[----:B------:R-:W-:Y:S01]  /*0360*/  LEA.HI R9, R9, R4, RZ, 0x2 ;  /* 0x0000000409097211 */ /* 0x000fe200078f10ff */
[----:B------:R-:W2:Y:S01]  /*0370*/  LDC R10, c[0x0][0x144] ;  /* 0x00005100ff0a7b82 */ /* 0x000ea20000000800 */
[----:B------:R-:W-:Y:S01]  /*0380*/  NOP ;  /* 0x0000000000007918 */ /* 0x000fe20000000000 */
[----:B------:R-:W-:Y:S01]  /*0390*/  IMAD.IADD R7, R16, 0x1, -R5 ;  /* 0x0000000110077824 */ /* 0x000fe200078e0a05 */
[----:B------:R-:W-:Y:S01]  /*03a0*/  LOP3.LUT R9, R9, 0x3ffffffc, RZ, 0xc0, !PT ;  /* 0x3ffffffc09097812 */ /* 0x000fe200078ec0ff */
[----:B------:R-:W-:Y:S01]  /*03b0*/  IMAD.MOV.U32 R28, RZ, RZ, 0x1 ;  /* 0x00000001ff1c7424 */ /* 0x000fe200078e00ff */
[----:B------:R-:W-:-:S02]  /*03c0*/  ISETP.NE.AND P3, PT, R6, RZ, PT ;  /* 0x000000ff0600720c */ /* 0x000fc40003f65270 */
[----:B------:R-:W-:Y:S01]  /*03d0*/  SHF.R.S32.HI R8, RZ, 0x1f, R7 ;  /* 0x0000001fff087819 */ /* 0x000fe20000011407 */
[----:B------:R-:W-:Y:S01]  /*03e0*/  IMAD.IADD R4, R4, 0x1, -R9 ;  /* 0x0000000104047824 */ /* 0x000fe200078e0a09 */
[----:B------:R-:W3:Y:S02]  /*03f0*/  LDC R12, c[0x0][0x140] ;  /* 0x00005000ff0c7b82 */ /* 0x000ee40000000800 */
[----:B------:R-:W-:Y:S02]  /*0400*/  LEA.HI R8, R8, R7, RZ, 0x3 ;  /* 0x0000000708087211 */ /* 0x000fe400078f18ff */
[----:B-----5:R-:W-:Y:S02]  /*0410*/  ISETP.NE.OR P0, PT, R0, RZ, !P0 ;  /* 0x000000ff0000720c */ /* 0x020fe40004705670 */
[--C-:B------:R-:W-:Y:S02]  /*0420*/  SHF.R.S32.HI R0, RZ, 0x3, R8.reuse ;  /* 0x00000003ff007819 */ /* 0x100fe40000011408 */
[----:B------:R-:W-:-:S02]  /*0430*/  SHF.R.S32.HI R5, RZ, 0x1f, R8 ;  /* 0x0000001fff057819 */ /* 0x000fc40000011408 */
[----:B0-----:R-:W-:Y:S02]  /*0440*/  I2FP.F32.U32 R8, UR8 ;  /* 0x0000000800087c45 */ /* 0x001fe40008201000 */
[----:B------:R-:W-:-:S03]  /*0450*/  LEA.HI R5, R5, R0, RZ, 0x2 ;  /* 0x0000000005057211 */ /* 0x000fc600078f10ff */
[----:B------:R-:W-:Y:S01]  /*0460*/  FMUL R8, R8, UR4 ;  /* 0x0000000408087c20 */ /* 0x000fe20008400000 */
[----:B------:R-:W-:Y:S01]  /*0470*/  LOP3.LUT R5, R5, 0xfffffffc, RZ, 0xc0, !PT ;  /* 0xfffffffc05057812 */ /* 0x000fe200078ec0ff */
[----:B------:R-:W-:Y:S01]  /*0480*/  VOTEU.ALL UP0, P0 ;  /* 0x00000000003f7886 */ /* 0x000fe20000000000 */
[----:B------:R-:W-:Y:S01]  /*0490*/  ULDC UR4, c[0x0][0x154] ;  /* 0x0000550000047ab9 */ /* 0x000fe20000000800 */
[----:B------:R-:W-:Y:S02]  /*04a0*/  VOTEU.ALL UP1, P0 ;  /* 0x00000000003f7886 */ /* 0x000fe40000020000 */
[----:B------:R-:W0:Y:S01]  /*04b0*/  F2I.U32.TRUNC.NTZ R8, R8 ;  /* 0x0000000800087305 */ /* 0x000e22000020f000 */
[----:B------:R-:W-:Y:S01]  /*04c0*/  IMAD.IADD R5, R0, 0x1, -R5 ;  /* 0x0000000100057824 */ /* 0x000fe200078e0a05 */
[----:B------:R-:W5:Y:S01]  /*04d0*/  @!UP0 S2UR UR7, SR_CgaCtaId ;  /* 0x00000000000789c3 */ /* 0x000f620000008800 */
[----:B------:R-:W-:Y:S01]  /*04e0*/  @!UP0 UMOV UR6, 0x400 ;  /* 0x0000040000068882 */ /* 0x000fe20000000000 */
[----:B---3--:R-:W-:Y:S01]  /*04f0*/  ISETP.EQ.U32.AND P2, PT, R12, 0x1, PT ;  /* 0x000000010c00780c */ /* 0x008fe20003f42070 */
[----:B------:R-:W-:Y:S01]  /*0500*/  IMAD R23, R4, 0x4, R5 ;  /* 0x0000000404177824 */ /* 0x000fe200078e0205 */
[----:B-1----:R-:W-:-:S04]  /*0510*/  I2FP.F32.U32 R4, R2 ;  /* 0x0000000200047245 */ /* 0x002fc80000201000 */
[----:B------:R-:W-:Y:S01]  /*0520*/  LEA.HI R0, R23, R23, RZ, 0x1 ;  /* 0x0000001717007211 */ /* 0x000fe200078f08ff */
[----:B------:R-:W-:Y:S01]  /*0530*/  FMUL R11, R4, UR4 ;  /* 0x00000004040b7c20 */ /* 0x000fe20008400000 */
[----:B------:R-:W1:Y:S01]  /*0540*/  LDC R5, c[0x0][0x148] ;  /* 0x00005200ff057b82 */ /* 0x000e620000000800 */
[----:B------:R-:W-:Y:S01]  /*0550*/  UMOV UR4, 0x20 ;  /* 0x0000002000047882 */ /* 0x000fe20000000000 */
[----:B0-----:R-:W-:Y:S01]  /*0560*/  IMAD.MOV R9, RZ, RZ, -R8 ;  /* 0x000000ffff097224 */ /* 0x001fe200078e0a08 */
[----:B------:R-:W-:Y:S02]  /*0570*/  LOP3.LUT R8, R0, 0xfffffffe, RZ, 0xc0, !PT ;  /* 0xfffffffe00087812 */ /* 0x000fe400078ec0ff */
[----:B------:R-:W0:Y:S01]  /*0580*/  F2I.U32.TRUNC.NTZ R11, R11 ;  /* 0x0000000b000b7305 */ /* 0x000e22000020f000 */
[----:B------:R-:W-:Y:S01]  /*0590*/  SHF.R.S32.HI R0, RZ, 0x1f, R3 ;  /* 0x0000001fff007819 */ /* 0x000fe20000011403 */
[----:B--2---:R-:W-:Y:S01]  /*05a0*/  IMAD R4, R10, R9, UR8 ;  /* 0x000000080a047e24 */ /* 0x004fe2000f8e0209 */
[----:B------:R-:W-:-:S04]  /*05b0*/  @!UP0 UIADD3 UR4, -UR4, 0x100000, URZ ;  /* 0x0010000004048890 */ /* 0x000fc8000fffe13f */
[----:B------:R-:W-:Y:S02]  /*05c0*/  @!UP0 USHF.L.U32 UR5, UR4, 0xb, URZ ;  /* 0x0000000b04058899 */ /* 0x000fe4000800063f */
[----:B------:R-:W-:Y:S01]  /*05d0*/  @!UP0 USHF.L.U32 UR4, UR4, 0x1, URZ ;  /* 0x0000000104048899 */ /* 0x000fe2000800063f */
[C---:B------:R-:W-:Y:S01]  /*05e0*/  IMAD.IADD R9, R23.reuse, 0x1, -R8 ;  /* 0x0000000117097824 */ /* 0x040fe200078e0a08 */
[----:B------:R-:W-:Y:S01]  /*05f0*/  LEA.HI R0, R0, R3, RZ, 0x2 ;  /* 0x0000000300007211 */ /* 0x000fe200078f10ff */
[----:B------:R-:W-:-:S03]  /*0600*/  IMAD.SHL.U32 R8, R23, 0x4, RZ ;  /* 0x0000000417087824 */ /* 0x000fc600078e00ff */
[----:B------:R-:W-:Y:S01]  /*0610*/  ISETP.NE.AND P4, PT, R9, R4, PT ;  /* 0x000000040900720c */ /* 0x000fe20003f85270 */
[----:B-----5:R-:W-:Y:S01]  /*0620*/  @!UP0 ULEA UR6, UR7, UR6, 0x18 ;  /* 0x0000000607068291 */ /* 0x020fe2000f8ec03f */
[----:B------:R-:W-:Y:S01]  /*0630*/  LOP3.LUT R0, R0, 0xfffffffc, RZ, 0xc0, !PT ;  /* 0xfffffffc00007812 */ /* 0x000fe200078ec0ff */
[----:B------:R-:W-:Y:S01]  /*0640*/  VOTEU.ALL UP0, P0 ;  /* 0x00000000003f7886 */ /* 0x000fe20000000000 */
[----:B------:R-:W-:Y:S01]  /*0650*/  LOP3.LUT R23, R23, 0xc, R8, 0x78, !PT ;  /* 0x0000000c17177812 */ /* 0x000fe200078e7808 */
[----:B0-----:R-:W-:Y:S01]  /*0660*/  IMAD.MOV R14, RZ, RZ, -R11 ;  /* 0x000000ffff0e7224 */ /* 0x001fe200078e0a0b */
[----:B------:R-:W-:Y:S01]  /*0670*/  LOP3.LUT P0, RZ, R7, 0x7, RZ, 0xc0, !PT ;  /* 0x0000000707ff7812 */ /* 0x000fe2000780c0ff */
[----:B------:R-:W-:Y:S02]  /*0680*/  IMAD.IADD R0, R3, 0x1, -R0 ;  /* 0x0000000103007824 */ /* 0x000fe400078e0a00 */
[----:B-1----:R-:W-:Y:S01]  /*0690*/  IMAD R9, R5, R14, R2 ;  /* 0x0000000e05097224 */ /* 0x002fe200078e0202 */
[----:B------:R-:W-:-:S03]  /*06a0*/  ISETP.LT.U32.AND P0, PT, R23, 0x2, !P0 ;  /* 0x000000021700780c */ /* 0x000fc60004701070 */
[----:B------:R-:W-:Y:S01]  /*06b0*/  @P4 LEA.HI R8, R23, R23, RZ, 0x1 ;  /* 0x0000001717084211 */ /* 0x000fe200078f08ff */
[----:B------:R-:W0:Y:S02]  /*06c0*/  FENCE.VIEW.ASYNC.S ;  /* 0x00000000000073c6 */ /* 0x000e240000000000 */
[----:B0-----:R0:W1:Y:S01]  /*06d0*/  @!UP0 SYNCS.EXCH.64 URZ, [UR6+0x50], UR4 ;  /* 0x00005004063f85b2 */ /* 0x0010620008000100 */
[C---:B------:R-:W-:Y:S02]  /*06e0*/  ISETP.NE.AND P1, PT, R0.reuse, 0x3, PT ;  /* 0x000000030000780c */ /* 0x040fe40003f25270 */
[----:B------:R-:W-:Y:S02]  /*06f0*/  @P4 SHF.R.S32.HI R8, RZ, 0x1, R8 ;  /* 0x00000001ff084819 */ /* 0x000fe40000011408 */
[----:B------:R-:W-:Y:S02]  /*0700*/  ISETP.EQ.OR P1, PT, R0, RZ, !P1 ;  /* 0x000000ff0000720c */ /* 0x000fe40004f22670 */
[----:B------:R-:W-:Y:S01]  /*0710*/  @P4 ISETP.NE.AND P5, PT, R8, R9, PT ;  /* 0x000000090800420c */ /* 0x000fe20003fa5270 */
[C---:B------:R-:W-:Y:S01]  /*0720*/  VIADD R8, R6.reuse, 0xffffffff ;  /* 0xffffffff06087836 */ /* 0x040fe20000000000 */
[----:B------:R-:W-:-:S02]  /*0730*/  ISETP.EQ.AND P1, PT, R6, RZ, P1 ;  /* 0x000000ff0600720c */ /* 0x000fc40000f22270 */
[----:B------:R-:W-:Y:S02]  /*0740*/  SEL R7, RZ, 0x1, !P0 ;  /* 0x00000001ff077807 */ /* 0x000fe40004000000 */
[----:B------:R-:W-:Y:S02]  /*0750*/  ISETP.GE.U32.AND P6, PT, R8, 0x2, PT ;  /* 0x000000020800780c */ /* 0x000fe40003fc6070 */
[----:B------:R-:W-:Y:S01]  /*0760*/  @P4 SEL R28, RZ, 0x1, P5 ;  /* 0x00000001ff1c4807 */ /* 0x000fe20002800000 */
[----:B------:R0:W2:Y:S01]  /*0770*/  @!UP1 SYNCS.EXCH.64 URZ, [UR6+0x58], UR4 ;  /* 0x00005804063f95b2 */ /* 0x0000a20008000100 */
[----:B------:R-:W-:Y:S01]  /*0780*/  SEL R17, RZ, 0x1, !P1 ;  /* 0x00000001ff117807 */ /* 0x000fe20004800000 */
[----:B------:R-:W-:Y:S01]  /*0790*/  NOP ;  /* 0x0000000000007918 */ /* 0x000fe20000000000 */
[----:B------:R-:W-:Y:S02]  /*07a0*/  LOP3.LUT R28, R28, R7, RZ, 0xc0, !PT ;  /* 0x000000071c1c7212 */ /* 0x000fe400078ec0ff */
[----:B------:R-:W-:Y:S01]  /*07b0*/  SEL R17, R17, 0x2, P6 ;  /* 0x0000000211117807 */ /* 0x000fe20003000000 */
[----:B0-----:R-:W-:Y:S06]  /*07c0*/  @!P2 BRA `(.L_x_3) ;  /* 0x000000000008a947 */ /* 0x001fec0003800000 */
[----:B-12-4-:R-:W-:Y:S01]  /*07d0*/  UCGABAR_ARV ;  /* 0x00000000000079c7 */ /* 0x016fe20008000000 */
[----:B------:R-:W-:Y:S05]  /*07e0*/  BRA `(.L_x_4) ;  /* 0x0000000000047947 */ /* 0x000fea0003800000 */
.L_x_3:
[----:B-12-4-:R-:W-:Y:S01]  /*07f0*/  NOP ;  /* 0x0000000000007918 */ /* 0x016fe20000000000 */
.L_x_4:
[----:B------:R-:W0:Y:S01]  /*0800*/  LDC R22, c[0x0][0x65c] ;  /* 0x00019700ff167b82 */ /* 0x000e220000000800 */
[----:B------:R-:W-:Y:S02]  /*0810*/  IMAD.U32 R6, RZ, RZ, UR8 ;  /* 0x00000008ff067e24 */ /* 0x000fe4000f8e00ff */
[----:B------:R-:W-:Y:S01]  /*0820*/  IMAD.MOV.U32 R7, RZ, RZ, RZ ;  /* 0x000000ffff077224 */ /* 0x000fe200078e00ff */
[----:B0-----:R-:W-:-:S04]  /*0830*/  ISETP.NE.AND P1, PT, R22, 0x1, PT ;  /* 0x000000011600780c */ /* 0x001fc80003f25270 */
[----:B------:R-:W-:-:S09]  /*0840*/  P2R R3, PR, RZ, 0x2 ;  /* 0x00000002ff037803 */ /* 0x000fd20000000000 */
[----:B------:R-:W0:Y:S01]  /*0850*/  @P1 LDC R19, c[0x0][0x10] ;  /* 0x00000400ff131b82 */ /* 0x000e220000000800 */
[----:B------:R-:W-:Y:S02]  /*0860*/  @P1 IMAD.MOV.U32 R3, RZ, RZ, RZ ;  /* 0x000000ffff031224 */ /* 0x000fe400078e00ff */
[----:B------:R-:W-:-:S05]  /*0870*/  @P1 IMAD.MOV.U32 R11, RZ, RZ, RZ ;  /* 0x000000ffff0b1224 */ /* 0x000fca00078e00ff */
[----:B------:R-:W1:Y:S01]  /*0880*/  @!P1 LDC R9, c[0x0][0xc] ;  /* 0x00000300ff099b82 */ /* 0x000e620000000800 */
[----:B0-----:R-:W-:-:S04]  /*0890*/  @P1 IMAD.WIDE.U32 R18, R19, UR8, R2 ;  /* 0x0000000813121c25 */ /* 0x001fc8000f8e0002 */
[----:B------:R-:W-:Y:S02]  /*08a0*/  @P1 IMAD.IADD R19, R19, 0x1, R11 ;  /* 0x0000000113131824 */ /* 0x000fe400078e020b */
[----:B-1----:R-:W-:-:S04]  /*08b0*/  @!P1 IMAD.WIDE.U32 R6, R2, R9, R6 ;  /* 0x0000000902069225 */ /* 0x002fc800078e0006 */
[----:B------:R-:W-:Y:S02]  /*08c0*/  @!P1 IMAD.MOV.U32 R18, RZ, RZ, R6 ;  /* 0x000000ffff129224 */ /* 0x000fe400078e0006 */
[----:B------:R-:W-:Y:S01]  /*08d0*/  @!P1 IMAD.MOV.U32 R19, RZ, RZ, R7 ;  /* 0x000000ffff139224 */ /* 0x000fe200078e0007 */
[----:B------:R-:W-:Y:S06]  /*08e0*/  @!P2 BRA `(.L_x_5) ;  /* 0x00000000000ca947 */ /* 0x000fec0003800000 */
[----:B------:R-:W-:Y:S01]  /*08f0*/  UCGABAR_WAIT ;  /* 0x0000000000007dc7 */ /* 0x000fe20008000000 */
[----:B------:R-:W-:Y:S01]  /*0900*/  CCTL.IVALL ;  /* 0x00000000ff00798f */ /* 0x000fe20002000000 */
[----:B------:R-:W-:Y:S05]  /*0910*/  BRA `(.L_x_6) ;  /* 0x0000000000047947 */ /* 0x000fea0003800000 */
.L_x_5:
[----:B------:R-:W-:Y:S06]  /*0920*/  BAR.SYNC.DEFER_BLOCKING 0x0 ;  /* 0x0000000000007b1d */ /* 0x000fec0000010000 */
.L_x_6:
[----:B------:R-:W-:Y:S05]  /*0930*/  @!P3 BRA `(.L_x_7) ;  /* 0x000000340060b947 */ /* 0x000fea0003800000 */
[----:B------:R-:W-:-:S13]  /*0940*/  ISETP.GT.U32.AND P0, PT, R8, 0x1, PT ;  /* 0x000000010800780c */ /* 0x000fda0003f04070 */
[----:B------:R-:W-:Y:S05]  /*0950*/  @P0 EXIT ;  /* 0x000000000000094d */ /* 0x000fea0003800000 */
[----:B------:R-:W-:Y:S01]  /*0960*/  ULDC.64 UR4, c[0x0][0x650] ;  /* 0x0001940000047ab9 */ /* 0x000fe20000000a00 */
[----:B------:R-:W-:Y:S01]  /*0970*/  PRMT R0, RZ, 0x7610, R0 ;  /* 0x00007610ff007816 */ /* 0x000fe20000000000 */
[----:B------:R-:W-:Y:S01]  /*0980*/  IMAD.MOV.U32 R40, RZ, RZ, -0x1 ;  /* 0xffffffffff287424 */ /* 0x000fe200078e00ff */
[----:B------:R-:W-:Y:S01]  /*0990*/  ISETP.GE.U32.AND P0, PT, R18, UR4, PT ;  /* 0x0000000412007c0c */ /* 0x000fe2000bf06070 */
[----:B------:R-:W-:Y:S02]  /*09a0*/  IMAD.MOV.U32 R41, RZ, RZ, -0x1 ;  /* 0xffffffffff297424 */ /* 0x000fe400078e00ff */
[----:B------:R-:W-:Y:S01]  /*09b0*/  IMAD.MOV.U32 R31, RZ, RZ, -0x1 ;  /* 0xffffffffff1f7424 */ /* 0x000fe200078e00ff */
[----:B------:R-:W-:-:S13]  /*09c0*/  ISETP.GE.U32.AND.EX P0, PT, R19, UR5, PT, P0 ;  /* 0x0000000513007c0c */ /* 0x000fda000bf06100 */
[----:B------:R-:W-:Y:S05]  /*09d0*/  @P0 BRA `(.L_x_8) ;  /* 0x0000000400280947 */ /* 0x000fea0003800000 */
[----:B------:R-:W0:Y:S01]  /*09e0*/  LDC.64 R20, c[0x0][0x628] ;  /* 0x00018a00ff147b82 */ /* 0x000e220000000a00 */
[----:B------:R-:W-:Y:S02]  /*09f0*/  IMAD.MOV.U32 R6, RZ, RZ, R18 ;  /* 0x000000ffff067224 */ /* 0x000fe400078e0012 */
[----:B------:R-:W-:-:S05]  /*0a00*/  IMAD.MOV.U32 R7, RZ, RZ, R19 ;  /* 0x000000ffff077224 */ /* 0x000fca00078e0013 */
[----:B------:R-:W1:Y:S08]  /*0a10*/  LDC R0, c[0x0][0x630] ;  /* 0x00018c00ff007b82 */ /* 0x000e700000000800 */
[----:B------:R-:W2:Y:S01]  /*0a20*/  LDC.64 R24, c[0x0][0x620] ;  /* 0x00018800ff187b82 */ /* 0x000ea20000000a00 */
[----:B0-----:R-:W-:-:S04]  /*0a30*/  ISETP.NE.U32.AND P0, PT, R20, RZ, PT ;  /* 0x000000ff1400720c */ /* 0x001fc80003f05070 */
[----:B------:R-:W-:-:S13]  /*0a40*/  ISETP.NE.AND.EX P0, PT, R21, RZ, PT, P0 ;  /* 0x000000ff1500720c */ /* 0x000fda0003f05300 */
[----:B-12---:R-:W-:Y:S05]  /*0a50*/  @!P0 BRA `(.L_x_9) ;  /* 0x0000000000288947 */ /* 0x006fea0003800000 */
[----:B------:R-:W0:Y:S02]  /*0a60*/  LDC R11, c[0x0][0x634] ;  /* 0x00018d00ff0b7b82 */ /* 0x000e240000000800 */
[----:B0-----:R-:W-:-:S05]  /*0a70*/  IADD3 R11, P0, R18, R11, RZ ;  /* 0x0000000b120b7210 */ /* 0x001fca0007f1e0ff */
[----:B------:R-:W-:-:S04]  /*0a80*/  IMAD.X R13, RZ, RZ, R19, P0 ;  /* 0x000000ffff0d7224 */ /* 0x000fc800000e0613 */
[----:B------:R-:W-:-:S04]  /*0a90*/  IMAD.WIDE.U32 R6, R13, R20, RZ ;  /* 0x000000140d067225 */ /* 0x000fc800078e00ff */
[----:B------:R-:W-:-:S04]  /*0aa0*/  IMAD.WIDE.U32 R8, P0, R11, R21, R6 ;  /* 0x000000150b087225 */ /* 0x000fc80007800006 */
[----:B------:R-:W-:-:S04]  /*0ab0*/  IMAD.WIDE.U32 R6, R11, R20, RZ ;  /* 0x000000140b067225 */ /* 0x000fc800078e00ff */
[----:B------:R-:W-:Y:S01]  /*0ac0*/  IMAD.X R11, RZ, RZ, RZ, P0 ;  /* 0x000000ffff0b7224 */ /* 0x000fe200000e06ff */
[----:B------:R-:W-:Y:S01]  /*0ad0*/  IADD3 RZ, P0, R7, R8, RZ ;  /* 0x0000000807ff7210 */ /* 0x000fe20007f1e0ff */
[----:B------:R-:W-:-:S04]  /*0ae0*/  IMAD.MOV.U32 R10, RZ, RZ, R9 ;  /* 0x000000ffff0a7224 */ /* 0x000fc800078e0009 */
[----:B------:R-:W-:-:S08]  /*0af0*/  IMAD.WIDE.U32.X R6, R13, R21, R10, P0 ;  /* 0x000000150d067225 */ /* 0x000fd000000e040a */
.L_x_9:
[----:B------:R-:W0:Y:S01]  /*0b00*/  LDC.64 R26, c[0x0][0x640] ;  /* 0x00019000ff1a7b82 */ /* 0x000e220000000a00 */
[--C-:B------:R-:W-:Y:S01]  /*0b10*/  SHF.R.U64 R31, R6, R0, R7.reuse ;  /* 0x00000000061f7219 */ /* 0x100fe20000001207 */
[----:B------:R-:W-:Y:S01]  /*0b20*/  IMAD R29, R5, R14, R2 ;  /* 0x0000000e051d7224 */ /* 0x000fe200078e0202 */
[----:B------:R-:W-:Y:S02]  /*0b30*/  SHF.R.U32.HI R0, RZ, R0, R7 ;  /* 0x00000000ff007219 */ /* 0x000fe40000011607 */
[----:B------:R-:W-:-:S03]  /*0b40*/  IADD3 R3, P0, RZ, -R31, RZ ;  /* 0x8000001fff037210 */ /* 0x000fc60007f1e0ff */
[----:B------:R-:W1:Y:S02]  /*0b50*/  LDC R8, c[0x0][0x618] ;  /* 0x00018600ff087b82 */ /* 0x000e640000000800 */
[----:B------:R-:W-:-:S04]  /*0b60*/  IMAD.X R7, RZ, RZ, ~R0, P0 ;  /* 0x000000ffff077224 */ /* 0x000fc800000e0e00 */
[-C--:B------:R-:W-:Y:S02]  /*0b70*/  IMAD R0, R7, R24.reuse, RZ ;  /* 0x0000001807007224 */ /* 0x080fe400078e02ff */
[----:B------:R-:W2:Y:S01]  /*0b80*/  LDC R12, c[0x0][0x608] ;  /* 0x00018200ff0c7b82 */ /* 0x000ea20000000800 */
[----:B------:R-:W-:-:S04]  /*0b90*/  IMAD.WIDE.U32 R6, R3, R24, R18 ;  /* 0x0000001803067225 */ /* 0x000fc800078e0012 */
[----:B------:R-:W-:Y:S02]  /*0ba0*/  IMAD R3, R3, R25, R0 ;  /* 0x0000001903037224 */ /* 0x000fe400078e0200 */
[----:B------:R-:W-:Y:S01]  /*0bb0*/  IMAD.MOV.U32 R25, RZ, RZ, 0x1 ;  /* 0x00000001ff197424 */ /* 0x000fe200078e00ff */
[----:B------:R-:W3:Y:S01]  /*0bc0*/  LDC R20, c[0x0][0x658] ;  /* 0x00019600ff147b82 */ /* 0x000ee20000000800 */
[----:B------:R-:W-:Y:S01]  /*0bd0*/  IMAD.IADD R3, R7, 0x1, R3 ;  /* 0x0000000107037824 */ /* 0x000fe200078e0203 */
[----:B0-----:R-:W-:Y:S01]  /*0be0*/  ISETP.NE.U32.AND P0, PT, R26, RZ, PT ;  /* 0x000000ff1a00720c */ /* 0x001fe20003f05070 */
[----:B------:R-:W-:-:S03]  /*0bf0*/  IMAD.MOV.U32 R7, RZ, RZ, -0x1 ;  /* 0xffffffffff077424 */ /* 0x000fc600078e00ff */
[----:B------:R-:W-:Y:S02]  /*0c00*/  ISETP.NE.AND.EX P0, PT, R27, RZ, PT, P0 ;  /* 0x000000ff1b00720c */ /* 0x000fe40003f05300 */
[----:B------:R-:W0:Y:S01]  /*0c10*/  LDC R13, c[0x0][0x600] ;  /* 0x00018000ff0d7b82 */ /* 0x000e220000000800 */
[-CC-:B-1----:R-:W-:Y:S02]  /*0c20*/  SHF.R.U64 R10, R6, R8.reuse, R3.reuse ;  /* 0x00000008060a7219 */ /* 0x182fe40000001203 */
[----:B------:R-:W-:-:S05]  /*0c30*/  SHF.R.U32.HI R3, RZ, R8, R3 ;  /* 0x00000008ff037219 */ /* 0x000fca0000011603 */
[----:B------:R-:W1:Y:S01]  /*0c40*/  LDC R15, c[0x0][0x648] ;  /* 0x00019200ff0f7b82 */ /* 0x000e620000000800 */
[-CC-:B--2---:R-:W-:Y:S02]  /*0c50*/  SHF.R.U64 R30, R10, R12.reuse, R3.reuse ;  /* 0x0000000c0a1e7219 */ /* 0x184fe40000001203 */
[----:B------:R-:W-:-:S05]  /*0c60*/  SHF.R.U32.HI R3, RZ, R12, R3 ;  /* 0x0000000cff037219 */ /* 0x000fca0000011603 */
[----:B------:R-:W2:Y:S01]  /*0c70*/  LDC R21, c[0x0][0x638] ;  /* 0x00018e00ff157b82 */ /* 0x000ea20000000800 */
[-CC-:B---3--:R-:W-:Y:S02]  /*0c80*/  SHF.R.U64 R12, R30, R20.reuse, R3.reuse ;  /* 0x000000141e0c7219 */ /* 0x188fe40000001203 */
[-C--:B------:R-:W-:Y:S02]  /*0c90*/  SHF.L.U32 R0, R7, R20.reuse, RZ ;  /* 0x0000001407007219 */ /* 0x080fe400000006ff */
[----:B------:R-:W-:Y:S01]  /*0ca0*/  SHF.R.U32.HI R3, RZ, R20, R3 ;  /* 0x00000014ff037219 */ /* 0x000fe20000011603 */
[----:B------:R-:W-:Y:S01]  /*0cb0*/  IMAD.MOV.U32 R2, RZ, RZ, R12 ;  /* 0x000000ffff027224 */ /* 0x000fe200078e000c */
[----:B------:R-:W-:Y:S01]  /*0cc0*/  LOP3.LUT R5, RZ, R0, RZ, 0x33, !PT ;  /* 0x00000000ff057212 */ /* 0x000fe200078e33ff */
[----:B------:R-:W3:Y:S01]  /*0cd0*/  LDC R24, c[0x0][0x610] ;  /* 0x00018400ff187b82 */ /* 0x000ee20000000800 */
[----:B------:R-:W-:Y:S05]  /*0ce0*/  @!P0 BRA `(.L_x_10) ;  /* 0x0000000000288947 */ /* 0x000fea0003800000 */
[----:B------:R-:W4:Y:S02]  /*0cf0*/  LDC R9, c[0x0][0x64c] ;  /* 0x00019300ff097b82 */ /* 0x000f240000000800 */
[----:B----4-:R-:W-:-:S05]  /*0d00*/  IADD3 R9, P0, R12, R9, RZ ;  /* 0x000000090c097210 */ /* 0x010fca0007f1e0ff */
        /* <DEDUP_REMOVED lines=8> */
.L_x_10:
[----:B-1----:R-:W-:Y:S01]  /*0d90*/  SHF.R.U64 R2, R2, R15, R3 ;  /* 0x0000000f02027219 */ /* 0x002fe20000001203 */
[----:B0-----:R-:W-:Y:S01]  /*0da0*/  VIADD R3, R13, 0xffffffff ;  /* 0xffffffff0d037836 */ /* 0x001fe20000000000 */
[----:B------:R-:W-:Y:S02]  /*0db0*/  SHF.L.U32 R0, R25, R20, RZ ;  /* 0x0000001419007219 */ /* 0x000fe400000006ff */
[----:B------:R-:W-:Y:S01]  /*0dc0*/  LOP3.LUT R5, R30, R5, RZ, 0xc0, !PT ;  /* 0x000000051e057212 */ /* 0x000fe200078ec0ff */
[----:B------:R-:W-:Y:S01]  /*0dd0*/  IMAD.MOV R6, RZ, RZ, -R2 ;  /* 0x000000ffff067224 */ /* 0x000fe200078e0a02 */
[----:B------:R-:W-:Y:S02]  /*0de0*/  SEL R4, R4, R29, !P1 ;  /* 0x0000001d04047207 */ /* 0x000fe40004800000 */
[----:B------:R-:W-:Y:S01]  /*0df0*/  LOP3.LUT R3, R10, R3, RZ, 0xc0, !PT ;  /* 0x000000030a037212 */ /* 0x000fe200078ec0ff */
[----:B------:R-:W-:Y:S02]  /*0e00*/  IMAD R5, R0, R2, R5 ;  /* 0x0000000200057224 */ /* 0x000fe400078e0205 */
[----:B--2---:R-:W-:-:S02]  /*0e10*/  IMAD R0, R6, R21, R12 ;  /* 0x0000001506007224 */ /* 0x004fc400078e020c */
[----:B---3--:R-:W-:Y:S02]  /*0e20*/  IMAD R4, R5, R24, R4 ;  /* 0x0000001805047224 */ /* 0x008fe400078e0204 */
[----:B------:R-:W-:Y:S02]  /*0e30*/  IMAD.MOV.U32 R2, RZ, RZ, 0x1 ;  /* 0x00000001ff027424 */ /* 0x000fe400078e00ff */
[----:B------:R-:W-:-:S03]  /*0e40*/  IMAD R3, R0, R13, R3 ;  /* 0x0000000d00037224 */ /* 0x000fc600078e0203 */
[----:B------:R-:W-:Y:S02]  /*0e50*/  PRMT R0, R2, 0x7610, R0 ;  /* 0x0000761002007816 */ /* 0x000fe40000000000 */
[----:B------:R-:W-:Y:S02]  /*0e60*/  SEL R41, R3, R4, !P1 ;  /* 0x0000000403297207 */ /* 0x000fe40004800000 */
[----:B------:R-:W-:-:S07]  /*0e70*/  SEL R40, R4, R3, !P1 ;  /* 0x0000000304287207 */ /* 0x000fce0004800000 */
.L_x_8:
[----:B------:R-:W-:-:S08]  /*0e80*/  NOP ;  /* 0x0000000000007918 */ /* 0x000fd00000000000 */
[----:B------:R-:W0:Y:S02]  /*0e90*/  USETMAXREG.TRY_ALLOC.CTAPOOL UP0, 0xe8 ;  /* 0x000000e8000079c8 */ /* 0x000e240008000600 */
[----:B0-----:R-:W-:-:S13]  /*0ea0*/  PLOP3.LUT P0, PT, PT, PT, UP0, 0x80, 0x0 ;  /* 0x000000000000781c */ /* 0x001fda0003f0f008 */
[----:B------:R-:W-:Y:S05]  /*0eb0*/  @!P0 BRA `(.L_x_8) ;  /* 0xfffffffc00f08947 */ /* 0x000fea000383ffff */
[----:B------:R-:W-:Y:S01]  /*0ec0*/  ULDC.64 UR4, c[0x0][0x598] ;  /* 0x0001660000047ab9 */ /* 0x000fe20000000a00 */
[----:B------:R-:W-:Y:S01]  /*0ed0*/  ULDC.64 UR36, c[0x0][0x208] ;  /* 0x0000820000247ab9 */ /* 0x000fe20000000a00 */
[----:B------:R-:W-:-:S04]  /*0ee0*/  ISETP.NE.U32.AND P0, PT, RZ, UR4, PT ;  /* 0x00000004ff007c0c */ /* 0x000fc8000bf05070 */
[----:B------:R-:W-:-:S13]  /*0ef0*/  ISETP.NE.AND.EX P0, PT, RZ, UR5, PT, P0 ;  /* 0x00000005ff007c0c */ /* 0x000fda000bf05300 */
[----:B------:R-:W-:Y:S05]  /*0f00*/  @!P0 BRA `(.L_x_11) ;  /* 0x00000000001c8947 */ /* 0x000fea0003800000 */
[----:B------:R-:W0:Y:S02]  /*0f10*/  LDC.64 R2, c[0x0][0x598] ;  /* 0x00016600ff027b82 */ /* 0x000e240000000a00 */
[----:B0-----:R-:W2:Y:S02]  /*0f20*/  LDG.E.64 R2, desc[UR36][R2.64] ;  /* 0x0000002402027981 */ /* 0x001ea4000c1e1b00 */
[----:B--2---:R-:W-:-:S04]  /*0f30*/  ISETP.NE.U32.AND P0, PT, R2, RZ, PT ;  /* 0x000000ff0200720c */ /* 0x004fc80003f05070 */
[----:B------:R-:W-:-:S13]  /*0f40*/  ISETP.NE.AND.EX P0, PT, R3, RZ, PT, P0 ;  /* 0x000000ff0300720c */ /* 0x000fda0003f05300 */
[----:B------:R-:W-:Y:S05]  /*0f50*/  @!P0 BRA `(.L_x_11) ;  /* 0x0000000000088947 */ /* 0x000fea0003800000 */
[----:B------:R0:W5:Y:S01]  /*0f60*/  LD.E R29, desc[UR36][R2.64] ;  /* 0x00000024021d7980 */ /* 0x000162000c101900 */
[----:B------:R-:W-:Y:S05]  /*0f70*/  BRA `(.L_x_12) ;  /* 0x0000000000247947 */ /* 0x000fea0003800000 */
.L_x_11:
[----:B------:R-:W-:Y:S02]  /*0f80*/  ULDC.64 UR4, c[0x0][0x588] ;  /* 0x0001620000047ab9 */ /* 0x000fe40000000a00 */
[----:B------:R-:W-:-:S04]  /*0f90*/  ISETP.NE.U32.AND P0, PT, RZ, UR4, PT ;  /* 0x00000004ff007c0c */ /* 0x000fc8000bf05070 */
[----:B------:R-:W-:-:S13]  /*0fa0*/  ISETP.NE.AND.EX P0, PT, RZ, UR5, PT, P0 ;  /* 0x00000005ff007c0c */ /* 0x000fda000bf05300 */
[----:B------:R-:W-:Y:S05]  /*0fb0*/  @!P0 BRA `(.L_x_13) ;  /* 0x00000000000c8947 */ /* 0x000fea0003800000 */
[----:B------:R-:W0:Y:S02]  /*0fc0*/  LDC.64 R2, c[0x0][0x588] ;  /* 0x00016200ff027b82 */ /* 0x000e240000000a00 */
[----:B0-----:R1:W5:Y:S01]  /*0fd0*/  LDG.E R29, desc[UR36][R2.64] ;  /* 0x00000024021d7981 */ /* 0x001362000c1e1900 */
[----:B------:R-:W-:Y:S05]  /*0fe0*/  BRA `(.L_x_12) ;  /* 0x0000000000087947 */ /* 0x000fea0003800000 */
.L_x_13:
[----:B------:R-:W-:Y:S02]  /*0ff0*/  ULDC UR4, c[0x0][0x580] ;  /* 0x0001600000047ab9 */ /* 0x000fe40000000800 */
[----:B------:R-:W-:-:S07]  /*1000*/  IMAD.U32 R29, RZ, RZ, UR4 ;  /* 0x00000004ff1d7e24 */ /* 0x000fce000f8e00ff */
.L_x_12:
[----:B------:R-:W-:Y:S02]  /*1010*/  ULDC.64 UR4, c[0x0][0x5a0] ;  /* 0x0001680000047ab9 */ /* 0x000fe40000000a00 */
[----:B------:R-:W-:-:S04]  /*1020*/  ISETP.NE.U32.AND P0, PT, RZ, UR4, PT ;  /* 0x00000004ff007c0c */ /* 0x000fc8000bf05070 */
[----:B------:R-:W-:-:S13]  /*1030*/  ISETP.NE.AND.EX P0, PT, RZ, UR5, PT, P0 ;  /* 0x00000005ff007c0c */ /* 0x000fda000bf05300 */
[----:B------:R-:W-:Y:S05]  /*1040*/  @!P0 BRA `(.L_x_14) ;  /* 0x00000000001c8947 */ /* 0x000fea0003800000 */
[----:B01----:R-:W0:Y:S02]  /*1050*/  LDC.64 R2, c[0x0][0x5a0] ;  /* 0x00016800ff027b82 */ /* 0x003e240000000a00 */
[----:B0-----:R-:W2:Y:S02]  /*1060*/  LDG.E.64 R2, desc[UR36][R2.64] ;  /* 0x0000002402027981 */ /* 0x001ea4000c1e1b00 */
[----:B--2---:R-:W-:-:S04]  /*1070*/  ISETP.NE.U32.AND P0, PT, R2, RZ, PT ;  /* 0x000000ff0200720c */ /* 0x004fc80003f05070 */
[----:B------:R-:W-:-:S13]  /*1080*/  ISETP.NE.AND.EX P0, PT, R3, RZ, PT, P0 ;  /* 0x000000ff0300720c */ /* 0x000fda0003f05300 */
[----:B------:R-:W-:Y:S05]  /*1090*/  @!P0 BRA `(.L_x_14) ;  /* 0x0000000000088947 */ /* 0x000fea0003800000 */
[----:B------:R0:W5:Y:S01]  /*10a0*/  LD.E R30, desc[UR36][R2.64] ;  /* 0x00000024021e7980 */ /* 0x000162000c101900 */
[----:B------:R-:W-:Y:S05]  /*10b0*/  BRA `(.L_x_15) ;  /* 0x0000000000247947 */ /* 0x000fea0003800000 */
.L_x_14:
[----:B------:R-:W-:Y:S02]  /*10c0*/  ULDC.64 UR4, c[0x0][0x590] ;  /* 0x0001640000047ab9 */ /* 0x000fe40000000a00 */
[----:B------:R-:W-:-:S04]  /*10d0*/  ISETP.NE.U32.AND P0, PT, RZ, UR4, PT ;  /* 0x00000004ff007c0c */ /* 0x000fc8000bf05070 */
[----:B------:R-:W-:-:S13]  /*10e0*/  ISETP.NE.AND.EX P0, PT, RZ, UR5, PT, P0 ;  /* 0x00000005ff007c0c */ /* 0x000fda000bf05300 */
[----:B------:R-:W-:Y:S05]  /*10f0*/  @!P0 BRA `(.L_x_16) ;  /* 0x00000000000c8947 */ /* 0x000fea0003800000 */
[----:B01----:R-:W0:Y:S02]  /*1100*/  LDC.64 R2, c[0x0][0x590] ;  /* 0x00016400ff027b82 */ /* 0x003e240000000a00 */
[----:B0-----:R1:W5:Y:S01]  /*1110*/  LDG.E R30, desc[UR36][R2.64] ;  /* 0x00000024021e7981 */ /* 0x001362000c1e1900 */
[----:B------:R-:W-:Y:S05]  /*1120*/  BRA `(.L_x_15) ;  /* 0x0000000000087947 */ /* 0x000fea0003800000 */
.L_x_16:
[----:B------:R-:W-:Y:S02]  /*1130*/  ULDC UR4, c[0x0][0x584] ;  /* 0x0001610000047ab9 */ /* 0x000fe40000000800 */
[----:B------:R-:W-:-:S07]  /*1140*/  IMAD.U32 R30, RZ, RZ, UR4 ;  /* 0x00000004ff1e7e24 */ /* 0x000fce000f8e00ff */
.L_x_15:
[----:B------:R-:W-:-:S13]  /*1150*/  LOP3.LUT P0, RZ, R0, 0xff, RZ, 0xc0, !PT ;  /* 0x000000ff00ff7812 */ /* 0x000fda000780c0ff */
[----:B------:R-:W-:Y:S05]  /*1160*/  @!P0 EXIT ;  /* 0x000000000000894d */ /* 0x000fea0003800000 */
[----:B------:R-:W-:Y:S01]  /*1170*/  ULDC UR4, c[0x0][0x28c] ;  /* 0x0000a30000047ab9 */ /* 0x000fe20000000800 */
[----:B------:R-:W-:Y:S01]  /*1180*/  LOP3.LUT R42, R17, 0x1, RZ, 0xfc, !PT ;  /* 0x00000001112a7812 */ /* 0x000fe200078efcff */
[----:B------:R-:W-:Y:S01]  /*1190*/  UIADD3 UR4, UR4, 0x3f, URZ ;  /* 0x0000003f04047890 */ /* 0x000fe2000fffe03f */
[----:B------:R-:W-:Y:S01]  /*11a0*/  UMOV UR38, URZ ;  /* 0x0000003f00267c82 */ /* 0x000fe20008000000 */
[----:B------:R-:W-:Y:S02]  /*11b0*/  UMOV UR39, URZ ;  /* 0x0000003f00277c82 */ /* 0x000fe40008000000 */
[----:B------:R-:W-:-:S04]  /*11c0*/  USHF.R.S32.HI UR5, URZ, 0x1f, UR4 ;  /* 0x0000001f3f057899 */ /* 0x000fc80008011404 */
[----:B------:R-:W-:-:S04]  /*11d0*/  ULEA.HI UR5, UR5, UR4, URZ, 0x6 ;  /* 0x0000000405057291 */ /* 0x000fc8000f8f303f */
[----:B------:R-:W-:-:S12]  /*11e0*/  USHF.R.S32.HI UR40, URZ, 0x6, UR5 ;  /* 0x000000063f287899 */ /* 0x000fd80008011405 */
.L_x_56:
[----:B------:R-:W-:Y:S01]  /*11f0*/  LOP3.LUT R0, R16, 0x80, RZ, 0xc0, !PT ;  /* 0x0000008010007812 */ /* 0x000fe200078ec0ff */
[----:B--2---:R-:W2:Y:S01]  /*1200*/  S2UR UR7, SR_CgaCtaId ;  /* 0x00000000000779c3 */ /* 0x004ea20000008800 */
[----:B------:R-:W-:Y:S02]  /*1210*/  UMOV UR6, 0x400 ;  /* 0x0000040000067882 */ /* 0x000fe40000000000 */
[----:B------:R-:W-:-:S06]  /*1220*/  SHF.R.U32.HI R0, RZ, 0x7, R0 ;  /* 0x00000007ff007819 */ /* 0x000fcc0000011600 */
[----:B------:R-:W3:Y:S01]  /*1230*/  SHFL.IDX PT, R0, R0, RZ, 0x1f ;  /* 0x00001fff00007589 */ /* 0x000ee200000e0000 */
[----:B--2---:R-:W-:Y:S01]  /*1240*/  ULEA UR6, UR7, UR6, 0x18 ;  /* 0x0000000607067291 */ /* 0x004fe2000f8ec03f */
[----:B---3--:R-:W-:-:S13]  /*1250*/  R2UR UR4, R0 ;  /* 0x00000000000472ca */ /* 0x008fda00000e0000 */
[----:B------:R-:W-:-:S04]  /*1260*/  ULEA.HI UR5, UR4, UR4, URZ, 0x1 ;  /* 0x0000000404057291 */ /* 0x000fc8000f8f083f */
[----:B------:R-:W-:-:S04]  /*1270*/  ULOP3.LUT UR5, UR5, 0x7fffe, URZ, 0xc0, !UPT ;  /* 0x0007fffe05057892 */ /* 0x000fc8000f8ec03f */
[----:B------:R-:W-:-:S03]  /*1280*/  UIADD3 UR5, UR4, -UR5, URZ ;  /* 0x8000000504057290 */ /* 0x000fc6000fffe03f */
[----:B------:R-:W-:Y:S01]  /*1290*/  ULDC UR4, c[0x0][0x28c] ;  /* 0x0000a30000047ab9 */ /* 0x000fe20000000800 */
[----:B------:R-:W-:Y:S01]  /*12a0*/  ULEA UR5, UR5, UR6, 0xd ;  /* 0x0000000605057291 */ /* 0x000fe2000f8e683f */
[----:B------:R-:W-:-:S03]  /*12b0*/  ISETP.LT.AND P0, PT, RZ, UR4, PT ;  /* 0x00000004ff007c0c */ /* 0x000fc6000bf01270 */
[----:B------:R-:W-:-:S04]  /*12c0*/  UIADD3 UR5, UR5, 0x100, URZ ;  /* 0x0000010005057890 */ /* 0x000fc8000fffe03f */
[----:B------:R-:W-:-:S04]  /*12d0*/  USHF.R.U32.HI UR5, URZ, 0x4, UR5 ;  /* 0x000000043f057899 */ /* 0x000fc80008011605 */
[----:B------:R-:W-:-:S04]  /*12e0*/  ULOP3.LUT UR5, UR5, 0x3fff, URZ, 0xc0, !UPT ;  /* 0x00003fff05057892 */ /* 0x000fc8000f8ec03f */
[----:B------:R-:W-:Y:S01]  /*12f0*/  ULOP3.LUT UR41, UR5, 0x10000, URZ, 0xfc, !UPT ;  /* 0x0001000005297892 */ /* 0x000fe2000f8efc3f */
[----:B-1--4-:R-:W-:Y:S11]  /*1300*/  @P0 BRA `(.L_x_17) ;  /* 0x0000000000400947 */ /* 0x012ff60003800000 */
[----:B------:R-:W-:Y:S01]  /*1310*/  MOV R0, 0x0 ;  /* 0x0000000000007802 */ /* 0x000fe20000000f00 */
[----:B------:R-:W-:Y:S01]  /*1320*/  ULDC.64 UR4, c[0x4][0x68] ;  /* 0x01001a0000047ab9 */ /* 0x000fe20000000a00 */
[----:B------:R-:W-:Y:S01]  /*1330*/  ULDC.64 UR6, c[0x4][0x8] ;  /* 0x0100020000067ab9 */ /* 0x000fe20000000a00 */
[----:B------:R-:W-:Y:S01]  /*1340*/  IMAD.U32 R4, RZ, RZ, UR4 ;  /* 0x00000004ff047e24 */ /* 0x000fe2000f8e00ff */
[----:B01----:R0:W1:Y:S01]  /*1350*/  LDC.64 R2, c[0x4][R0] ;  /* 0x0100000000027b82 */ /* 0x0030620000000a00 */
[----:B------:R-:W-:Y:S01]  /*1360*/  IMAD.U32 R5, RZ, RZ, UR5 ;  /* 0x00000005ff057e24 */ /* 0x000fe2000f8e00ff */
[----:B------:R-:W-:Y:S01]  /*1370*/  ULDC.64 UR4, c[0x4][0x70] ;  /* 0x01001c0000047ab9 */ /* 0x000fe20000000a00 */
[----:B------:R-:W-:Y:S02]  /*1380*/  IMAD.U32 R10, RZ, RZ, UR6 ;  /* 0x00000006ff0a7e24 */ /* 0x000fe4000f8e00ff */
[----:B------:R-:W-:Y:S02]  /*1390*/  IMAD.U32 R6, RZ, RZ, UR4 ;  /* 0x00000004ff067e24 */ /* 0x000fe4000f8e00ff */
[----:B------:R-:W-:-:S02]  /*13a0*/  IMAD.U32 R7, RZ, RZ, UR5 ;  /* 0x00000005ff077e24 */ /* 0x000fc4000f8e00ff */
[----:B------:R-:W-:Y:S02]  /*13b0*/  IMAD.U32 R11, RZ, RZ, UR7 ;  /* 0x00000007ff0b7e24 */ /* 0x000fe4000f8e00ff */
[----:B------:R-:W-:Y:S02]  /*13c0*/  IMAD.MOV.U32 R8, RZ, RZ, 0x1e1 ;  /* 0x000001e1ff087424 */ /* 0x000fe400078e00ff */
[----:B------:R-:W-:Y:S02]  /*13d0*/  IMAD.MOV.U32 R12, RZ, RZ, 0x1 ;  /* 0x00000001ff0c7424 */ /* 0x000fe400078e00ff */
[----:B0-----:R-:W-:-:S07]  /*13e0*/  IMAD.MOV.U32 R13, RZ, RZ, RZ ;  /* 0x000000ffff0d7224 */ /* 0x001fce00078e00ff */
[----:B------:R-:W-:-:S07]  /*13f0*/  LEPC R20, `(.L_x_17) ;  /* 0x000000001014794e */ /* 0x000fce0000000000 */
[----:B-1---5:R-:W-:Y:S05]  /*1400*/  CALL.ABS.NOINC R2 ;  /* 0x0000000002007343 */ /* 0x022fea0003c00000 */
.L_x_17:
[----:B------:R-:W-:-:S13]  /*1410*/  ISETP.NE.AND P0, PT, R42, 0x3, PT ;  /* 0x000000032a00780c */ /* 0x000fda0003f05270 */
[----:B------:R-:W-:Y:S05]  /*1420*/  @!P0 BRA `(.L_x_18) ;  /* 0x0000000000048947 */ /* 0x000fea0003800000 */
[----:B------:R-:W-:Y:S01]  /*1430*/  BPT.TRAP 0x1 ;  /* 0x000000040000795c */ /* 0x000fe20000300000 */
.L_x_18:
[----:B------:R-:W2:Y:S01]  /*1440*/  S2UR UR5, SR_CgaCtaId ;  /* 0x00000000000579c3 */ /* 0x000ea20000008800 */
[----:B------:R-:W-:Y:S01]  /*1450*/  UMOV UR4, 0x400 ;  /* 0x0000040000047882 */ /* 0x000fe20000000000 */
[----:B------:R-:W-:Y:S02]  /*1460*/  IMAD.U32 R0, RZ, RZ, UR38 ;  /* 0x00000026ff007e24 */ /* 0x000fe4000f8e00ff */
[----:B01----:R-:W-:-:S03]  /*1470*/  IMAD.U32 R2, RZ, RZ, UR39 ;  /* 0x00000027ff027e24 */ /* 0x003fc6000f8e00ff */
[----:B------:R-:W-:Y:S01]  /*1480*/  SHF.L.U32 R0, R0, 0x1f, RZ ;  /* 0x0000001f00007819 */ /* 0x000fe200000006ff */
[----:B--2---:R-:W-:-:S06]  /*1490*/  ULEA UR4, UR5, UR4, 0x18 ;  /* 0x0000000405047291 */ /* 0x004fcc000f8ec03f */
[----:B------:R-:W-:-:S04]  /*14a0*/  IMAD.U32 R5, RZ, RZ, UR4 ;  /* 0x00000004ff057e24 */ /* 0x000fc8000f8e00ff */
[----:B------:R-:W-:-:S04]  /*14b0*/  IMAD R3, R2, 0x8, R5 ;  /* 0x0000000802037824 */ /* 0x000fc800078e0205 */
[----:B------:R0:W1:Y:S01]  /*14c0*/  SYNCS.PHASECHK.TRANS64.TRYWAIT P1, [R3+URZ], R0 ;  /* 0x00000000030075a7 */ /* 0x000062000802017f */
[----:B------:R-:W-:Y:S05]  /*14d0*/  @!P0 BRA `(.L_x_19) ;  /* 0x0000000000048947 */ /* 0x000fea0003800000 */
[----:B------:R-:W-:Y:S01]  /*14e0*/  BPT.TRAP 0x1 ;  /* 0x000000040000795c */ /* 0x000fe20000300000 */
.L_x_19:
[----:B-1----:R-:W-:Y:S05]  /*14f0*/  @P1 BRA `(.L_x_20) ;  /* 0x0000000000081947 */ /* 0x002fea0003800000 */
[----:B------:R-:W1:Y:S02]  /*1500*/  SYNCS.PHASECHK.TRANS64.TRYWAIT P1, [R3+URZ], R0 ;  /* 0x00000000030075a7 */ /* 0x000e64000802017f */
[----:B-1----:R-:W-:Y:S05]  /*1510*/  @!P1 BRA `(.L_x_21) ;  /* 0x0000003c00dc9947 */ /* 0x002fea0003800000 */
.L_x_20:
[----:B------:R-:W-:-:S04]  /*1520*/  UISETP.LT.AND UP0, UPT, UR40, 0x1, UPT ;  /* 0x000000012800788c */ /* 0x000fc8000bf01270 */
[----:B------:R-:W-:-:S06]  /*1530*/  USEL UR4, UR40, 0x1, UP0 ;  /* 0x0000000128047887 */ /* 0x000fcc0008000000 */
[----:B01----:R-:W-:Y:S01]  /*1540*/  IMAD.U32 R0, RZ, RZ, UR4 ;  /* 0x00000004ff007e24 */ /* 0x003fe2000f8e00ff */
[----:B------:R-:W-:Y:S05]  /*1550*/  WARPSYNC.ALL ;  /* 0x0000000000007948 */ /* 0x000fea0003800000 */
[----:B------:R-:W-:-:S04]  /*1560*/  IADD3 R0, -R0, UR40, RZ ;  /* 0x0000002800007c10 */ /* 0x000fc8000fffe1ff */
[----:B------:R-:W-:Y:S02]  /*1570*/  ISETP.GE.AND P1, PT, R0, 0x1, PT ;  /* 0x000000010000780c */ /* 0x000fe40003f26270 */
[----:B------:R-:W-:Y:S01]  /*1580*/  R2UR UR4, R5 ;  /* 0x00000000050472ca */ /* 0x000fe200000e0000 */
[----:B------:R-:W-:Y:S01]  /*1590*/  UIMAD UR6, UR39, 0xc00, UR41 ;  /* 0x00000c00270678a4 */ /* 0x000fe2000f8e0229 */
[----:B------:R-:W-:Y:S01]  /*15a0*/  WARPGROUP.ARRIVE ;  /* 0x00000000000079c5 */ /* 0x000fe20000000000 */
[----:B------:R-:W-:Y:S01]  /*15b0*/  UMOV UR9, 0x40000040 ;  /* 0x4000004000097882 */ /* 0x000fe20000000000 */
[----:B------:R-:W-:Y:S01]  /*15c0*/  UMOV UR11, 0x40000000 ;  /* 0x40000000000b7882 */ /* 0x000fe20000000000 */
[----:B------:R-:W-:Y:S02]  /*15d0*/  UIADD3 UR7, UR6, 0x400, URZ ;  /* 0x0000040006077890 */ /* 0x000fe4000fffe03f */
[----:B------:R-:W-:Y:S02]  /*15e0*/  UIADD3 UR12, UR6, 0x800, URZ ;  /* 0x00000800060c7890 */ /* 0x000fe4000fffe03f */
[----:B------:R-:W-:-:S04]  /*15f0*/  UMOV UR8, UR6 ;  /* 0x0000000600087c82 */ /* 0x000fc80008000000 */
[----:B------:R-:W-:-:S04]  /*1600*/  UIADD3 UR4, UR4, 0x30100, URZ ;  /* 0x0003010004047890 */ /* 0x000fc8000fffe03f */
[----:B------:R-:W-:-:S04]  /*1610*/  USHF.R.U32.HI UR4, URZ, 0x4, UR4 ;  /* 0x000000043f047899 */ /* 0x000fc80008011604 */
[----:B------:R-:W-:-:S04]  /*1620*/  ULOP3.LUT UR4, UR4, 0x3fff, URZ, 0xc0, !UPT ;  /* 0x00003fff04047892 */ /* 0x000fc8000f8ec03f */
[----:B------:R-:W-:-:S04]  /*1630*/  ULOP3.LUT UR4, UR4, 0x10000, URZ, 0xfc, !UPT ;  /* 0x0001000004047892 */ /* 0x000fc8000f8efc3f */
[----:B------:R-:W-:-:S07]  /*1640*/  ULEA UR5, UR39, UR4, 0x6 ;  /* 0x0000000427057291 */ /* 0x000fce000f8e303f */
[----:B------:R-:W-:Y:S02]  /*1650*/  UMOV UR10, UR5 ;  /* 0x00000005000a7c82 */ /* 0x000fe40008000000 */
[----:B------:R-:W-:Y:S01]  /*1660*/  HGMMA.64x8x16.F32 R36, gdesc[UR8], RZ, !UPT, gsb0 ;  /* 0x00000000082479f0 */ /* 0x000fe2000c0008ff */
[----:B------:R-:W-:Y:S01]  /*1670*/  UMOV UR8, UR7 ;  /* 0x0000000700087c82 */ /* 0x000fe20008000000 */
[----:B------:R-:W-:Y:S01]  /*1680*/  UMOV UR9, 0x40000040 ;  /* 0x4000004000097882 */ /* 0x000fe20000000000 */
[----:B------:R-:W-:Y:S01]  /*1690*/  UIADD3 UR7, UR6, 0x402, URZ ;  /* 0x0000040206077890 */ /* 0x000fe2000fffe03f */
[----:B------:R-:W-:Y:S02]  /*16a0*/  WARPGROUP.DEPBAR.LE gsb0, 0x0 ;  /* 0x00008000000079c5 */ /* 0x000fe40000010000 */
[----:B------:R-:W-:-:S06]  /*16b0*/  WARPGROUP.ARRIVE ;  /* 0x00000000000079c5 */ /* 0x000fcc0000000000 */
[----:B------:R-:W-:Y:S01]  /*16c0*/  HGMMA.64x8x16.F32 R32, gdesc[UR8], RZ, !UPT, gsb0 ;  /* 0x00000000082079f0 */ /* 0x000fe2000c0008ff */
[----:B------:R-:W-:Y:S01]  /*16d0*/  UMOV UR8, UR12 ;  /* 0x0000000c00087c82 */ /* 0x000fe20008000000 */
[----:B------:R-:W-:Y:S01]  /*16e0*/  UMOV UR9, 0x40000040 ;  /* 0x4000004000097882 */ /* 0x000fe20000000000 */
[----:B------:R-:W-:Y:S01]  /*16f0*/  UIADD3 UR12, UR6, 0x802, URZ ;  /* 0x00000802060c7890 */ /* 0x000fe2000fffe03f */
[----:B------:R-:W-:Y:S02]  /*1700*/  WARPGROUP.DEPBAR.LE gsb0, 0x0 ;  /* 0x00008000000079c5 */ /* 0x000fe40000010000 */
[----:B------:R-:W-:-:S06]  /*1710*/  WARPGROUP.ARRIVE ;  /* 0x00000000000079c5 */ /* 0x000fcc0000000000 */
[----:B------:R-:W-:Y:S01]  /*1720*/  HGMMA.64x8x16.F32 R24, gdesc[UR8], RZ, !UPT, gsb0 ;  /* 0x00000000081879f0 */ /* 0x000fe2000c0008ff */
[----:B------:R-:W-:Y:S02]  /*1730*/  UIADD3 UR8, UR6, 0x2, URZ ;  /* 0x0000000206087890 */ /* 0x000fe4000fffe03f */
[----:B------:R-:W-:Y:S01]  /*1740*/  UIADD3 UR10, UR5, 0x2, URZ ;  /* 0x00000002050a7890 */ /* 0x000fe2000fffe03f */
[----:B------:R-:W-:Y:S01]  /*1750*/  UMOV UR9, 0x40000040 ;  /* 0x4000004000097882 */ /* 0x000fe20000000000 */
[----:B------:R-:W-:Y:S01]  /*1760*/  UMOV UR11, 0x40000000 ;  /* 0x40000000000b7882 */ /* 0x000fe20000000000 */
[----:B------:R-:W-:Y:S02]  /*1770*/  WARPGROUP.DEPBAR.LE gsb0, 0x0 ;  /* 0x00008000000079c5 */ /* 0x000fe40000010000 */
[----:B------:R-:W-:-:S06]  /*1780*/  WARPGROUP.ARRIVE ;  /* 0x00000000000079c5 */ /* 0x000fcc0000000000 */
[----:B------:R-:W-:Y:S01]  /*1790*/  HGMMA.64x8x16.F32 R36, gdesc[UR8], R36, gsb0 ;  /* 0x00000000082479f0 */ /* 0x000fe20008000824 */
[----:B------:R-:W-:Y:S01]  /*17a0*/  UMOV UR8, UR7 ;  /* 0x0000000700087c82 */ /* 0x000fe20008000000 */
[----:B------:R-:W-:Y:S01]  /*17b0*/  UMOV UR9, 0x40000040 ;  /* 0x4000004000097882 */ /* 0x000fe20000000000 */
[----:B------:R-:W-:Y:S01]  /*17c0*/  UIADD3 UR7, UR6, 0x404, URZ ;  /* 0x0000040406077890 */ /* 0x000fe2000fffe03f */
        /* <DEDUP_REMOVED lines=26> */
[----:B------:R-:W-:Y:S02]  /*1970*/  UIADD3 UR8, UR6, 0x6, URZ ;  /* 0x0000000606087890 */ /* 0x000fe4000fffe03f */
[----:B------:R-:W-:Y:S01]  /*1980*/  UIADD3 UR10, UR5, 0x6, URZ ;  /* 0x00000006050a7890 */ /* 0x000fe2000fffe03f */
[----:B------:R-:W-:Y:S01]  /*1990*/  UMOV UR9, 0x40000040 ;  /* 0x4000004000097882 */ /* 0x000fe20000000000 */
[----:B------:R-:W-:Y:S01]  /*19a0*/  UMOV UR11, 0x40000000 ;  /* 0x40000000000b7882 */ /* 0x000fe20000000000 */
[----:B------:R-:W-:Y:S02]  /*19b0*/  UIADD3 UR5, UR6, 0x406, URZ ;  /* 0x0000040606057890 */ /* 0x000fe4000fffe03f */
[----:B------:R-:W-:Y:S01]  /*19c0*/  UIADD3 UR6, UR6, 0x806, URZ ;  /* 0x0000080606067890 */ /* 0x000fe2000fffe03f */
        /* <DEDUP_REMOVED lines=12> */
[----:B------:R-:W-:Y:S03]  /*1a90*/  HGMMA.64x8x16.F32 R24, gdesc[UR8], R24, gsb0 ;  /* 0x00000000081879f0 */ /* 0x000fe60008000818 */
[----:B------:R-:W-:Y:S02]  /*1aa0*/  WARPGROUP.DEPBAR.LE gsb0, 0x0 ;  /* 0x00008000000079c5 */ /* 0x000fe40000010000 */
[----:B------:R-:W-:Y:S05]  /*1ab0*/  @!P1 BRA `(.L_x_22) ;  /* 0x0000000400e49947 */ /* 0x000fea0003800000 */
[----:B------:R-:W-:Y:S02]  /*1ac0*/  UIADD3 UR5, UR39, 0x1, URZ ;  /* 0x0000000127057890 */ /* 0x000fe4000fffe03f */
[----:B------:R-:W-:Y:S02]  /*1ad0*/  IMAD.U32 R2, RZ, RZ, UR39 ;  /* 0x00000027ff027e24 */ /* 0x000fe4000f8e00ff */
[----:B------:R-:W-:-:S04]  /*1ae0*/  UISETP.NE.AND UP0, UPT, UR5, 0x4, UPT ;  /* 0x000000040500788c */ /* 0x000fc8000bf05270 */
[----:B------:R-:W-:Y:S02]  /*1af0*/  USEL UR6, URZ, 0x1, UP0 ;  /* 0x000000013f067887 */ /* 0x000fe40008000000 */
[----:B------:R-:W-:Y:S02]  /*1b00*/  USEL UR5, UR5, URZ, UP0 ;  /* 0x0000003f05057287 */ /* 0x000fe40008000000 */
[----:B------:R-:W-:-:S06]  /*1b10*/  ULOP3.LUT UR6, UR38, UR6, URZ, 0x3c, !UPT ;  /* 0x0000000626067292 */ /* 0x000fcc000f8e3c3f */
[----:B------:R-:W-:-:S07]  /*1b20*/  IMAD.U32 R6, RZ, RZ, UR6 ;  /* 0x00000006ff067e24 */ /* 0x000fce000f8e00ff */
.L_x_29:
[----:B------:R-:W-:Y:S05]  /*1b30*/  @!P0 BRA `(.L_x_23) ;  /* 0x0000000000048947 */ /* 0x000fea0003800000 */
[----:B------:R-:W-:Y:S01]  /*1b40*/  BPT.TRAP 0x1 ;  /* 0x000000040000795c */ /* 0x000fe20000300000 */
.L_x_23:
[----:B------:R-:W0:Y:S01]  /*1b50*/  S2UR UR7, SR_CgaCtaId ;  /* 0x00000000000779c3 */ /* 0x000e220000008800 */
[----:B------:R-:W-:Y:S01]  /*1b60*/  UMOV UR6, 0x400 ;  /* 0x0000040000067882 */ /* 0x000fe20000000000 */
[----:B------:R-:W-:Y:S01]  /*1b70*/  IMAD.U32 R4, RZ, RZ, UR5 ;  /* 0x00000005ff047e24 */ /* 0x000fe2000f8e00ff */
[----:B------:R-:W-:Y:S01]  /*1b80*/  SHF.L.U32 R3, R6, 0x1f, RZ ;  /* 0x0000001f06037819 */ /* 0x000fe200000006ff */
[----:B0-----:R-:W-:-:S06]  /*1b90*/  ULEA UR6, UR7, UR6, 0x18 ;  /* 0x0000000607067291 */ /* 0x001fcc000f8ec03f */
[----:B------:R-:W-:-:S04]  /*1ba0*/  IMAD.U32 R5, RZ, RZ, UR6 ;  /* 0x00000006ff057e24 */ /* 0x000fc8000f8e00ff */
[----:B------:R-:W-:-:S04]  /*1bb0*/  IMAD R4, R4, 0x8, R5 ;  /* 0x0000000804047824 */ /* 0x000fc800078e0205 */
[----:B------:R0:W1:Y:S01]  /*1bc0*/  SYNCS.PHASECHK.TRANS64.TRYWAIT P1, [R4+URZ], R3 ;  /* 0x00000003040075a7 */ /* 0x000062000802017f */
[----:B------:R-:W-:Y:S05]  /*1bd0*/  @!P0 BRA `(.L_x_24) ;  /* 0x0000000000048947 */ /* 0x000fea0003800000 */
[----:B------:R-:W-:Y:S01]  /*1be0*/  BPT.TRAP 0x1 ;  /* 0x000000040000795c */ /* 0x000fe20000300000 */
.L_x_24:
[----:B-1----:R-:W-:Y:S05]  /*1bf0*/  @P1 BRA `(.L_x_25) ;  /* 0x0000000000081947 */ /* 0x002fea0003800000 */
[----:B------:R-:W1:Y:S02]  /*1c00*/  SYNCS.PHASECHK.TRANS64.TRYWAIT P1, [R4+URZ], R3 ;  /* 0x00000003040075a7 */ /* 0x000e64000802017f */
[----:B-1----:R-:W-:Y:S05]  /*1c10*/  @!P1 BRA `(.L_x_26) ;  /* 0x0000003800309947 */ /* 0x002fea0003800000 */
.L_x_25:
[----:B------:R-:W-:Y:S01]  /*1c20*/  ULEA UR7, UR5, UR4, 0x6 ;  /* 0x0000000405077291 */ /* 0x000fe2000f8e303f */
[----:B------:R-:W-:Y:S01]  /*1c30*/  WARPGROUP.ARRIVE ;  /* 0x00000000000079c5 */ /* 0x000fe20000000000 */
[----:B------:R-:W-:Y:S01]  /*1c40*/  UIMAD UR6, UR5, 0xc00, UR41 ;  /* 0x00000c00050678a4 */ /* 0x000fe2000f8e0229 */
[----:B------:R-:W-:Y:S01]  /*1c50*/  UMOV UR11, 0x40000000 ;  /* 0x40000000000b7882 */ /* 0x000fe20000000000 */
[----:B------:R-:W-:Y:S02]  /*1c60*/  UMOV UR9, 0x40000040 ;  /* 0x4000004000097882 */ /* 0x000fe40000000000 */
[----:B------:R-:W-:Y:S01]  /*1c70*/  UIADD3 UR12, UR6, 0x400, URZ ;  /* 0x00000400060c7890 */ /* 0x000fe2000fffe03f */
[----:B------:R-:W-:Y:S02]  /*1c80*/  UMOV UR10, UR7 ;  /* 0x00000007000a7c82 */ /* 0x000fe40008000000 */
[----:B------:R-:W-:Y:S01]  /*1c90*/  UMOV UR8, UR6 ;  /* 0x0000000600087c82 */ /* 0x000fe20008000000 */
[----:B------:R-:W-:Y:S01]  /*1ca0*/  UIADD3 UR13, UR6, 0x800, URZ ;  /* 0x00000800060d7890 */ /* 0x000fe2000fffe03f */
[----:B------:R-:W-:Y:S01]  /*1cb0*/  HGMMA.64x8x16.F32 R36, gdesc[UR8], R36, gsb0 ;  /* 0x00000000082479f0 */ /* 0x000fe20008000824 */
[----:B------:R-:W-:Y:S01]  /*1cc0*/  UMOV UR9, 0x40000040 ;  /* 0x4000004000097882 */ /* 0x000fe20000000000 */
[----:B------:R-:W-:Y:S01]  /*1cd0*/  UMOV UR8, UR12 ;  /* 0x0000000c00087c82 */ /* 0x000fe20008000000 */
[----:B------:R-:W-:Y:S01]  /*1ce0*/  UIADD3 UR12, UR6, 0x402, URZ ;  /* 0x00000402060c7890 */ /* 0x000fe2000fffe03f */
[----:B------:R-:W-:-:S02]  /*1cf0*/  WARPGROUP.DEPBAR.LE gsb0, 0x0 ;  /* 0x00008000000079c5 */ /* 0x000fc40000010000 */
        /* <DEDUP_REMOVED lines=65> */
[----:B------:R-:W-:Y:S01]  /*2110*/  BPT.TRAP 0x1 ;  /* 0x000000040000795c */ /* 0x000fe20000300000 */
.L_x_27:
[----:B------:R-:W-:-:S13]  /*2120*/  ISETP.NE.AND P1, PT, R28, RZ, PT ;  /* 0x000000ff1c00720c */ /* 0x000fda0003f25270 */
[----:B01----:R-:W-:-:S04]  /*2130*/  @P1 IMAD R3, R2, 0x8, R5 ;  /* 0x0000000802031824 */ /* 0x003fc800078e0205 */
[----:B------:R-:W-:-:S05]  /*2140*/  @P1 VIADD R4, R3, 0x20 ;  /* 0x0000002003041836 */ /* 0x000fca0000000000 */
[----:B------:R-:W-:-:S04]  /*2150*/  @P1 PRMT R4, R23, 0x654, R4 ;  /* 0x0000065417041816 */ /* 0x000fc80000000004 */
[----:B------:R0:W-:Y:S01]  /*2160*/  @P1 SYNCS.ARRIVE.TRANS64.RED.A1T0 RZ, [R4+URZ], RZ ;  /* 0x000000ff04ff19a7 */ /* 0x0001e2000810043f */
[----:B------:R-:W-:-:S13]  /*2170*/  ISETP.GT.U32.AND P1, PT, R17, 0x1, PT ;  /* 0x000000011100780c */ /* 0x000fda0003f24070 */
[----:B0-----:R-:W-:Y:S05]  /*2180*/  @P1 BRA `(.L_x_28) ;  /* 0x0000000000041947 */ /* 0x001fea0003800000 */
[----:B------:R-:W-:Y:S01]  /*2190*/  BPT.TRAP 0x1 ;  /* 0x000000040000795c */ /* 0x000fe20000300000 */
.L_x_28:
[----:B------:R-:W-:Y:S01]  /*21a0*/  UIADD3 UR5, UR5, 0x1, URZ ;  /* 0x0000000105057890 */ /* 0x000fe2000fffe03f */
[----:B------:R-:W-:Y:S01]  /*21b0*/  ISETP.GT.AND P2, PT, R0, 0x1, PT ;  /* 0x000000010000780c */ /* 0x000fe20003f44270 */
[----:B------:R-:W-:Y:S02]  /*21c0*/  VIADD R2, R2, 0x1 ;  /* 0x0000000102027836 */ /* 0x000fe40000000000 */
[----:B------:R-:W-:Y:S01]  /*21d0*/  UISETP.NE.AND UP0, UPT, UR5, 0x4, UPT ;  /* 0x000000040500788c */ /* 0x000fe2000bf05270 */
[----:B------:R-:W-:Y:S02]  /*21e0*/  VIADD R0, R0, 0xffffffff ;  /* 0xffffffff00007836 */ /* 0x000fe40000000000 */
[C---:B------:R-:W-:Y:S01]  /*21f0*/  ISETP.NE.AND P1, PT, R2.reuse, 0x4, PT ;  /* 0x000000040200780c */ /* 0x040fe20003f25270 */
[----:B------:R-:W-:Y:S02]  /*2200*/  USEL UR6, URZ, 0x1, UP0 ;  /* 0x000000013f067887 */ /* 0x000fe40008000000 */
[----:B------:R-:W-:Y:S01]  /*2210*/  USEL UR5, UR5, URZ, UP0 ;  /* 0x0000003f05057287 */ /* 0x000fe20008000000 */
[----:B------:R-:W-:-:S03]  /*2220*/  SEL R2, R2, RZ, P1 ;  /* 0x000000ff02027207 */ /* 0x000fc60000800000 */
[----:B------:R-:W-:Y:S01]  /*2230*/  LOP3.LUT R6, R6, UR6, RZ, 0x3c, !PT ;  /* 0x0000000606067c12 */ /* 0x000fe2000f8e3cff */
[----:B------:R-:W-:Y:S07]  /*2240*/  @P2 BRA `(.L_x_29) ;  /* 0xfffffff800382947 */ /* 0x000fee000383ffff */
.L_x_22:
[----:B------:R-:W0:Y:S02]  /*2250*/  LDC R0, c[0x0][0x28c] ;  /* 0x0000a300ff007b82 */ /* 0x000e240000000800 */
[----:B0-----:R-:W-:-:S13]  /*2260*/  ISETP.GE.AND P1, PT, R0, 0x1, PT ;  /* 0x000000010000780c */ /* 0x001fda0003f26270 */
[----:B------:R-:W-:Y:S05]  /*2270*/  @!P1 BRA `(.L_x_30) ;  /* 0x0000000000409947 */ /* 0x000fea0003800000 */
[----:B------:R-:W-:Y:S05]  /*2280*/  @!P0 BRA `(.L_x_31) ;  /* 0x0000000000048947 */ /* 0x000fea0003800000 */
[----:B------:R-:W-:Y:S01]  /*2290*/  BPT.TRAP 0x1 ;  /* 0x000000040000795c */ /* 0x000fe20000300000 */
.L_x_31:
[----:B------:R-:W-:Y:S01]  /*22a0*/  ISETP.NE.AND P0, PT, R28, RZ, PT ;  /* 0x000000ff1c00720c */ /* 0x000fe20003f05270 */
[----:B------:R-:W-:-:S12]  /*22b0*/  UISETP.LT.AND UP1, UPT, UR40, 0x1, UPT ;  /* 0x000000012800788c */ /* 0x000fd8000bf21270 */
[----:B------:R-:W-:-:S05]  /*22c0*/  VOTEU.ANY UP0, P0 ;  /* 0x00000000003f7886 */ /* 0x000fca0000000100 */
[----:B------:R-:W-:-:S04]  /*22d0*/  @UP0 USEL UR4, UR40, 0x1, UP1 ;  /* 0x0000000128040887 */ /* 0x000fc80008800000 */
[----:B------:R-:W-:-:S06]  /*22e0*/  @UP0 UIADD3 UR4, UR39, UR40, -UR4 ;  /* 0x0000002827040290 */ /* 0x000fcc000fffe804 */
[----:B------:R-:W-:-:S04]  /*22f0*/  IMAD.U32 R0, RZ, RZ, UR4 ;  /* 0x00000004ff007e24 */ /* 0x000fc8000f8e00ff */
[----:B------:R-:W-:-:S05]  /*2300*/  @P0 IMAD.SHL.U32 R0, R0, 0x8, RZ ;  /* 0x0000000800000824 */ /* 0x000fca00078e00ff */
[----:B------:R-:W-:-:S04]  /*2310*/  @P0 LOP3.LUT R0, R0, 0x18, RZ, 0xc0, !PT ;  /* 0x0000001800000812 */ /* 0x000fc800078ec0ff */
[----:B------:R-:W-:-:S04]  /*2320*/  @P0 IADD3 R0, R5, 0x20, R0 ;  /* 0x0000002005000810 */ /* 0x000fc80007ffe000 */
[----:B------:R-:W-:-:S04]  /*2330*/  @P0 PRMT R0, R23, 0x654, R0 ;  /* 0x0000065417000816 */ /* 0x000fc80000000000 */
[----:B------:R0:W-:Y:S01]  /*2340*/  @P0 SYNCS.ARRIVE.TRANS64.RED.A1T0 RZ, [R0+URZ], RZ ;  /* 0x000000ff00ff09a7 */ /* 0x0001e2000810043f */
[----:B------:R-:W-:-:S13]  /*2350*/  ISETP.GT.U32.AND P0, PT, R17, 0x1, PT ;  /* 0x000000011100780c */ /* 0x000fda0003f04070 */
[----:B0-----:R-:W-:Y:S05]  /*2360*/  @P0 BRA `(.L_x_30) ;  /* 0x0000000000040947 */ /* 0x001fea0003800000 */
[----:B------:R-:W-:Y:S01]  /*2370*/  BPT.TRAP 0x1 ;  /* 0x000000040000795c */ /* 0x000fe20000300000 */
.L_x_30:
[----:B------:R-:W0:Y:S01]  /*2380*/  LDC R4, c[0x0][0x288] ;  /* 0x0000a200ff047b82 */ /* 0x000e220000000800 */
[--C-:B------:R-:W-:Y:S01]  /*2390*/  SHF.R.U32.HI R0, RZ, 0x2, R16.reuse ;  /* 0x00000002ff007819 */ /* 0x100fe20000011610 */
[----:B------:R-:W-:Y:S01]  /*23a0*/  UIADD3 UR39, UR40, UR39, URZ ;  /* 0x0000002728277290 */ /* 0x000fe2000fffe03f */
[----:B------:R-:W-:Y:S01]  /*23b0*/  SHF.R.U32.HI R5, RZ, 0x7, R16 ;  /* 0x00000007ff057819 */ /* 0x000fe20000011610 */
[----:B------:R-:W-:Y:S01]  /*23c0*/  IMAD.SHL.U32 R41, R41, 0x8, RZ ;  /* 0x0000000829297824 */ /* 0x000fe200078e00ff */
[----:B------:R-:W-:Y:S01]  /*23d0*/  LOP3.LUT R2, R0, 0x7, RZ, 0xc0, !PT ;  /* 0x0000000700027812 */ /* 0x000fe200078ec0ff */
[----:B------:R-:W-:Y:S01]  /*23e0*/  USHF.R.U32.HI UR4, URZ, 0x2, UR39 ;  /* 0x000000023f047899 */ /* 0x000fe20008011627 */
[----:B------:R-:W-:Y:S01]  /*23f0*/  LOP3.LUT R3, R16, 0x60, RZ, 0xc0, !PT ;  /* 0x0000006010037812 */ /* 0x000fe200078ec0ff */
[----:B------:R-:W-:Y:S01]  /*2400*/  IMAD R13, R40, 0x180, RZ ;  /* 0x00000180280d7824 */ /* 0x000fe200078e02ff */
[----:B------:R-:W-:Y:S01]  /*2410*/  LOP3.LUT R0, R5, 0x1, RZ, 0xc0, !PT ;  /* 0x0000000105007812 */ /* 0x000fe200078ec0ff */
[----:B------:R-:W-:Y:S01]  /*2420*/  ULOP3.LUT UR4, UR4, 0x1, URZ, 0xc0, !UPT ;  /* 0x0000000104047892 */ /* 0x000fe2000f8ec03f */
[----:B------:R-:W-:Y:S01]  /*2430*/  SHF.R.U32.HI R11, RZ, 0x1, R3 ;  /* 0x00000001ff0b7819 */ /* 0x000fe20000011603 */
[----:B------:R-:W-:Y:S01]  /*2440*/  IMAD.SHL.U32 R6, R16, 0x2, RZ ;  /* 0x0000000210067824 */ /* 0x000fe200078e00ff */
[----:B------:R-:W-:Y:S01]  /*2450*/  ULDC UR8, c[0x0][0x284] ;  /* 0x0000a10000087ab9 */ /* 0x000fe20000000800 */
[----:B------:R-:W-:Y:S01]  /*2460*/  IMAD.SHL.U32 R3, R0, 0x40, RZ ;  /* 0x0000004000037824 */ /* 0x000fe200078e00ff */
[--C-:B------:R-:W-:Y:S01]  /*2470*/  IADD3 R5, RZ, -R11, -R2.reuse ;  /* 0x8000000bff057210 */ /* 0x100fe20007ffe802 */
[----:B------:R-:W-:Y:S01]  /*2480*/  UISETP.GT.U32.AND UP1, UPT, UR39, 0x3, UPT ;  /* 0x000000032700788c */ /* 0x000fe2000bf24070 */
[----:B------:R-:W-:Y:S01]  /*2490*/  SHF.R.S32.HI R21, RZ, 0x1f, R31 ;  /* 0x0000001fff157819 */ /* 0x000fe2000001141f */
[----:B------:R-:W-:Y:S01]  /*24a0*/  UISETP.NE.U32.AND UP0, UPT, UR4, 0x1, UPT ;  /* 0x000000010400788c */ /* 0x000fe2000bf05070 */
[----:B------:R-:W-:Y:S01]  /*24b0*/  LOP3.LUT R3, R3, 0x40, R2, 0xe2, !PT ;  /* 0x0000004003037812 */ /* 0x000fe200078ee202 */
[----:B------:R-:W-:Y:S01]  /*24c0*/  ULDC.64 UR6, c[0x0][0x5d0] ;  /* 0x0001740000067ab9 */ /* 0x000fe20000000a00 */
[----:B------:R-:W-:Y:S01]  /*24d0*/  LOP3.LUT R2, R16, 0x3, RZ, 0xc0, !PT ;  /* 0x0000000310027812 */ /* 0x000fe200078ec0ff */
[----:B------:R-:W-:Y:S01]  /*24e0*/  UISETP.LT.U32.AND UP1, UPT, UR40, 0x4, UP1 ;  /* 0x000000042800788c */ /* 0x000fe20008f21070 */
[C---:B------:R-:W-:Y:S01]  /*24f0*/  LOP3.LUT R6, R41.reuse, 0x6, R6, 0xf8, !PT ;  /* 0x0000000629067812 */ /* 0x040fe200078ef806 */
[----:B------:R-:W-:Y:S01]  /*2500*/  UISETP.GT.U32.AND UP0, UPT, UR40, 0x3, !UP0 ;  /* 0x000000032800788c */ /* 0x000fe2000c704070 */
[----:B0-----:R-:W-:Y:S01]  /*2510*/  ISETP.GE.AND P0, PT, R41, R4, PT ;  /* 0x000000042900720c */ /* 0x001fe20003f06270 */
[----:B------:R-:W-:Y:S01]  /*2520*/  IMAD R2, R2, -0x2, R4 ;  /* 0xfffffffe02027824 */ /* 0x000fe200078e0204 */
[----:B------:R-:W-:Y:S01]  /*2530*/  SHF.R.S32.HI R7, RZ, 0x1f, R6 ;  /* 0x0000001fff077819 */ /* 0x000fe20000011406 */
[----:B------:R-:W-:Y:S01]  /*2540*/  IMAD R4, R21, UR6, RZ ;  /* 0x0000000615047c24 */ /* 0x000fe2000f8e02ff */
[----:B------:R-:W-:Y:S01]  /*2550*/  ISETP.GE.OR P0, PT, R13, UR8, P0 ;  /* 0x000000080d007c0c */ /* 0x000fe20008706670 */
[----:B------:R-:W-:Y:S01]  /*2560*/  IMAD R0, R0, -0x40, R5 ;  /* 0xffffffc000007824 */ /* 0x000fe200078e0205 */
[----:B------:R-:W-:Y:S01]  /*2570*/  USEL UR5, URZ, 0x1, !UP1 ;  /* 0x000000013f057887 */ /* 0x000fe2000c800000 */
[----:B------:R-:W-:Y:S01]  /*2580*/  IMAD.WIDE R8, R40, 0x180, RZ ;  /* 0x0000018028087825 */ /* 0x000fe200078e02ff */
[----:B------:R-:W-:-:S02]  /*2590*/  USEL UR4, URZ, 0x1, !UP0 ;  /* 0x000000013f047887 */ /* 0x000fc4000c000000 */
[----:B------:R-:W-:Y:S01]  /*25a0*/  ULOP3.LUT UR39, UR39, 0x3, URZ, 0xc0, !UPT ;  /* 0x0000000327277892 */ /* 0x000fe2000f8ec03f */
[C---:B------:R-:W-:Y:S01]  /*25b0*/  IMAD R15, R31.reuse, UR7, R4 ;  /* 0x000000071f0f7c24 */ /* 0x040fe2000f8e0204 */
[----:B------:R-:W-:Y:S01]  /*25c0*/  ULOP3.LUT UR38, UR4, UR38, UR5, 0x96, !UPT ;  /* 0x0000002604267292 */ /* 0x000fe2000f8e9605 */
[----:B------:R-:W-:Y:S01]  /*25d0*/  IMAD.WIDE.U32 R4, R31, UR6, R6 ;  /* 0x000000061f047c25 */ /* 0x000fe2000f8e0006 */
[----:B------:R-:W-:Y:S02]  /*25e0*/  IADD3 R50, -R13, UR8, R0 ;  /* 0x000000080d327c10 */ /* 0x000fe4000fffe100 */
[----:B------:R-:W-:Y:S01]  /*25f0*/  LOP3.LUT R51, R8, R3, R11, 0xfe, !PT ;  /* 0x0000000308337212 */ /* 0x000fe200078efe0b */
[----:B------:R-:W-:Y:S02]  /*2600*/  IMAD.IADD R5, R5, 0x1, R15 ;  /* 0x0000000105057824 */ /* 0x000fe400078e020f */
[----:B------:R-:W-:Y:S02]  /*2610*/  IMAD.IADD R2, R2, 0x1, -R41 ;  /* 0x0000000102027824 */ /* 0x000fe400078e0a29 */
[----:B------:R-:W-:Y:S01]  /*2620*/  IMAD.MOV.U32 R0, RZ, RZ, -0x1 ;  /* 0xffffffffff007424 */ /* 0x000fe200078e00ff */
[----:B------:R-:W-:Y:S06]  /*2630*/  @P0 BRA `(.L_x_32) ;  /* 0x0000001000740947 */ /* 0x000fec0003800000 */
[----:B------:R-:W0:Y:S01]  /*2640*/  LDC.64 R48, c[0x0][0x5c8] ;  /* 0x00017200ff307b82 */ /* 0x000e220000000a00 */
[----:B-----5:R-:W-:Y:S01]  /*2650*/  FSETP.NEU.AND P1, PT, R30, RZ, PT ;  /* 0x000000ff1e00720b */ /* 0x020fe20003f2d000 */
[----:B------:R-:W-:Y:S01]  /*2660*/  BSSY B0, `(.L_x_32) ;  /* 0x000011a000007945 */ /* 0x000fe20003800000 */
[----:B------:R-:W-:-:S04]  /*2670*/  ISETP.GT.AND P0, PT, R50, RZ, PT ;  /* 0x000000ff3200720c */ /* 0x000fc80003f04270 */
[----:B------:R-:W-:Y:S01]  /*2680*/  ISETP.GT.AND P3, PT, R2, RZ, P0 ;  /* 0x000000ff0200720c */ /* 0x000fe20000764270 */
[-C--:B0-----:R-:W-:Y:S02]  /*2690*/  IMAD R10, R9, R48.reuse, RZ ;  /* 0x00000030090a7224 */ /* 0x081fe400078e02ff */
[----:B------:R-:W-:-:S04]  /*26a0*/  IMAD.WIDE.U32 R14, R51, R48, R4 ;  /* 0x00000030330e7225 */ /* 0x000fc800078e0004 */
[----:B------:R-:W-:-:S04]  /*26b0*/  IMAD R3, R51, R49, R10 ;  /* 0x0000003133037224 */ /* 0x000fc800078e020a */
[----:B------:R-:W-:Y:S01]  /*26c0*/  IMAD.IADD R53, R15, 0x1, R3 ;  /* 0x000000010f357824 */ /* 0x000fe200078e0203 */
[----:B------:R-:W-:Y:S06]  /*26d0*/  @!P1 BRA `(.L_x_33) ;  /* 0x0000000c00189947 */ /* 0x000fec0003800000 */
[----:B------:R-:W0:Y:S01]  /*26e0*/  LDC.64 R40, c[0x0][0x5b8] ;  /* 0x00016e00ff287b82 */ /* 0x000e220000000a00 */
[----:B------:R-:W-:-:S07]  /*26f0*/  ULDC.64 UR4, c[0x0][0x5c0] ;  /* 0x0001700000047ab9 */ /* 0x000fce0000000a00 */
[----:B------:R-:W1:Y:S08]  /*2700*/  LDC.64 R46, c[0x0][0x5b0] ;  /* 0x00016c00ff2e7b82 */ /* 0x000e700000000a00 */
[----:B------:R-:W2:Y:S01]  /*2710*/  LDC.64 R44, c[0x0][0x5a8] ;  /* 0x00016a00ff2c7b82 */ /* 0x000ea20000000a00 */
[-C--:B0-----:R-:W-:Y:S02]  /*2720*/  IMAD R4, R21, R40.reuse, RZ ;  /* 0x0000002815047224 */ /* 0x081fe400078e02ff */
[----:B------:R-:W-:-:S04]  /*2730*/  IMAD.WIDE.U32 R20, R31, R40, R6 ;  /* 0x000000281f147225 */ /* 0x000fc800078e0006 */
[----:B------:R-:W-:Y:S02]  /*2740*/  IMAD R41, R31, R41, R4 ;  /* 0x000000291f297224 */ /* 0x000fe400078e0204 */
[----:B-1----:R-:W-:Y:S02]  /*2750*/  IMAD R8, R9, R46, RZ ;  /* 0x0000002e09087224 */ /* 0x002fe400078e02ff */
[----:B------:R-:W-:Y:S02]  /*2760*/  IMAD.IADD R9, R21, 0x1, R41 ;  /* 0x0000000115097824 */ /* 0x000fe400078e0229 */
[----:B------:R-:W-:Y:S02]  /*2770*/  IMAD R43, R51, R47, R8 ;  /* 0x0000002f332b7224 */ /* 0x000fe400078e0208 */
[----:B------:R-:W-:-:S04]  /*2780*/  IMAD.MOV.U32 R8, RZ, RZ, R20 ;  /* 0x000000ffff087224 */ /* 0x000fc800078e0014 */
[----:B------:R-:W-:-:S04]  /*2790*/  IMAD.WIDE.U32 R4, R51, R46, R8 ;  /* 0x0000002e33047225 */ /* 0x000fc800078e0008 */
[----:B------:R-:W-:Y:S01]  /*27a0*/  IMAD.IADD R3, R5, 0x1, R43 ;  /* 0x0000000105037824 */ /* 0x000fe200078e022b */
[----:B--2---:R-:W-:-:S04]  /*27b0*/  LEA R10, P1, R4, R44, 0x1 ;  /* 0x0000002c040a7211 */ /* 0x004fc800078208ff */
[----:B------:R-:W-:-:S05]  /*27c0*/  LEA.HI.X R11, R4, R45, R3, 0x1, P1 ;  /* 0x0000002d040b7211 */ /* 0x000fca00008f0c03 */
[----:B------:R-:W2:Y:S01]  /*27d0*/  @P3 LDG.E.LTC128B.U16 R3, desc[UR36][R10.64] ;  /* 0x000000240a033981 */ /* 0x000ea2000c1e1520 */
[----:B------:R-:W-:Y:S01]  /*27e0*/  LEA R4, P1, R14, UR4, 0x1 ;  /* 0x000000040e047c11 */ /* 0x000fe2000f8208ff */
[----:B------:R-:W-:Y:S01]  /*27f0*/  IMAD.WIDE.U32 R12, R51, R46, R6 ;  /* 0x0000002e330c7225 */ /* 0x000fe200078e0006 */
[----:B------:R-:W-:Y:S01]  /*2800*/  ISETP.GT.AND P0, PT, R2, 0x1, P0 ;  /* 0x000000010200780c */ /* 0x000fe20000704270 */
[----:B------:R-:W-:Y:S02]  /*2810*/  BSSY B1, `(.L_x_34) ;  /* 0x0000010000017945 */ /* 0x000fe40003800000 */
[----:B------:R-:W-:Y:S02]  /*2820*/  IMAD.IADD R13, R43, 0x1, R13 ;  /* 0x000000012b0d7824 */ /* 0x000fe400078e020d */
[----:B------:R-:W-:-:S04]  /*2830*/  IMAD.WIDE.U32 R12, R31, R40, R12 ;  /* 0x000000281f0c7225 */ /* 0x000fc800078e000c */
[----:B------:R-:W-:Y:S02]  /*2840*/  IMAD.IADD R13, R41, 0x1, R13 ;  /* 0x00000001290d7824 */ /* 0x000fe400078e020d */
[----:B--2---:R-:W-:-:S05]  /*2850*/  HADD2.F32 R5, -RZ, R3.H0_H0 ;  /* 0x20000003ff057230 */ /* 0x004fca0000004100 */
[----:B------:R-:W-:-:S04]  /*2860*/  FMUL R5, R5, R30 ;  /* 0x0000001e05057220 */ /* 0x000fc80000400000 */
[----:B------:R-:W-:Y:S01]  /*2870*/  FFMA R36, R36, R29, R5 ;  /* 0x0000001d24247223 */ /* 0x000fe20000000005 */
[----:B------:R-:W-:Y:S02]  /*2880*/  LEA.HI.X R5, R14, UR5, R53, 0x1, P1 ;  /* 0x000000050e057c11 */ /* 0x000fe400088f0c35 */
[C---:B------:R-:W-:Y:S02]  /*2890*/  LEA R14, P1, R12.reuse, R44, 0x1 ;  /* 0x0000002c0c0e7211 */ /* 0x040fe400078208ff */
[----:B------:R-:W-:Y:S02]  /*28a0*/  F2FP.F16.F32.PACK_AB R36, RZ, R36 ;  /* 0x00000024ff24723e */ /* 0x000fe400000000ff */
[----:B------:R-:W-:Y:S01]  /*28b0*/  LEA.HI.X R15, R12, R45, R13, 0x1, P1 ;  /* 0x0000002d0c0f7211 */ /* 0x000fe200008f0c0d */
[C---:B------:R-:W-:Y:S01]  /*28c0*/  IMAD.SHL.U32 R12, R46.reuse, 0x8, RZ ;  /* 0x000000082e0c7824 */ /* 0x040fe200078e00ff */
[----:B------:R-:W-:Y:S01]  /*28d0*/  SHF.L.U64.HI R13, R46, 0x3, R47 ;  /* 0x000000032e0d7819 */ /* 0x000fe2000001022f */
[----:B------:R0:W-:Y:S01]  /*28e0*/  @P3 STG.E.U16 desc[UR36][R4.64], R36 ;  /* 0x0000002404003986 */ /* 0x0001e2000c101524 */
[----:B------:R-:W-:Y:S05]  /*28f0*/  @!P0 BRA `(.L_x_35) ;  /* 0x0000000000048947 */ /* 0x000fea0003800000 */
[----:B------:R1:W5:Y:S02]  /*2900*/  LDG.E.LTC128B.U16 R3, desc[UR36][R14.64+0x2] ;  /* 0x000002240e037981 */ /* 0x000364000c1e1520 */
.L_x_35:
[----:B------:R-:W-:Y:S05]  /*2910*/  BSYNC B1 ;  /* 0x0000000000017941 */ /* 0x000fea0003800000 */
.L_x_34:
[----:B-1---5:R-:W-:Y:S01]  /*2920*/  HADD2.F32 R15, -RZ, R3.H0_H0 ;  /* 0x20000003ff0f7230 */ /* 0x022fe20000004100 */
[----:B------:R-:W-:Y:S01]  /*2930*/  ISETP.GT.AND P1, PT, R50, 0x8, PT ;  /* 0x000000083200780c */ /* 0x000fe20003f24270 */
[----:B------:R-:W-:Y:S01]  /*2940*/  IMAD.WIDE.U32 R12, R51, R46, R12 ;  /* 0x0000002e330c7225 */ /* 0x000fe200078e000c */
[----:B------:R-:W-:Y:S03]  /*2950*/  BSSY B1, `(.L_x_36) ;  /* 0x000000d000017945 */ /* 0x000fe60003800000 */
[----:B------:R-:W-:Y:S01]  /*2960*/  FMUL R8, R15, R30 ;  /* 0x0000001e0f087220 */ /* 0x000fe20000400000 */
[----:B------:R-:W-:Y:S01]  /*2970*/  ISETP.GT.AND P2, PT, R2, RZ, P1 ;  /* 0x000000ff0200720c */ /* 0x000fe20000f44270 */
[----:B------:R-:W-:Y:S01]  /*2980*/  IMAD.IADD R43, R43, 0x1, R13 ;  /* 0x000000012b2b7824 */ /* 0x000fe200078e020d */
[----:B------:R-:W-:Y:S01]  /*2990*/  IADD3 R20, P3, R20, R12, RZ ;  /* 0x0000000c14147210 */ /* 0x000fe20007f7e0ff */
[----:B------:R-:W-:-:S04]  /*29a0*/  FFMA R8, R37, R29, R8 ;  /* 0x0000001d25087223 */ /* 0x000fc80000000008 */
[----:B------:R-:W-:Y:S01]  /*29b0*/  IMAD.X R9, R43, 0x1, R9, P3 ;  /* 0x000000012b097824 */ /* 0x000fe200018e0609 */
[----:B------:R-:W-:Y:S02]  /*29c0*/  F2FP.F16.F32.PACK_AB R14, RZ, R8 ;  /* 0x00000008ff0e723e */ /* 0x000fe400000000ff */
[----:B------:R-:W-:-:S03]  /*29d0*/  LEA R8, P3, R20, R44, 0x1 ;  /* 0x0000002c14087211 */ /* 0x000fc600078608ff */
[----:B------:R1:W-:Y:S01]  /*29e0*/  @P0 STG.E.U16 desc[UR36][R4.64+0x2], R14 ;  /* 0x0000020e04000986 */ /* 0x0003e2000c101524 */
[----:B------:R-:W-:Y:S01]  /*29f0*/  LEA.HI.X R9, R20, R45, R9, 0x1, P3 ;  /* 0x0000002d14097211 */ /* 0x000fe200018f0c09 */
[----:B------:R-:W-:Y:S08]  /*2a00*/  @!P2 BRA `(.L_x_37) ;  /* 0x000000000004a947 */ /* 0x000ff00003800000 */
[----:B------:R2:W5:Y:S02]  /*2a10*/  LDG.E.LTC128B.U16 R3, desc[UR36][R8.64] ;  /* 0x0000002408037981 */ /* 0x000564000c1e1520 */
.L_x_37:
[----:B------:R-:W-:Y:S05]  /*2a20*/  BSYNC B1 ;  /* 0x0000000000017941 */ /* 0x000fea0003800000 */
.L_x_36:
[----:B-----5:R-:W-:Y:S01]  /*2a30*/  HADD2.F32 R13, -RZ, R3.H0_H0 ;  /* 0x20000003ff0d7230 */ /* 0x020fe20000004100 */
[----:B------:R-:W-:Y:S01]  /*2a40*/  IADD3 R12, P0, R6, R12, RZ ;  /* 0x0000000c060c7210 */ /* 0x000fe20007f1e0ff */
[----:B------:R-:W-:Y:S01]  /*2a50*/  BSSY B1, `(.L_x_38) ;  /* 0x0000010000017945 */ /* 0x000fe20003800000 */
[----:B------:R-:W-:Y:S02]  /*2a60*/  ISETP.GT.AND P1, PT, R2, 0x1, P1 ;  /* 0x000000010200780c */ /* 0x000fe40000f24270 */
[----:B------:R-:W-:Y:S01]  /*2a70*/  FMUL R15, R13, R30 ;  /* 0x0000001e0d0f7220 */ /* 0x000fe20000400000 */
[----:B------:R-:W-:Y:S01]  /*2a80*/  IMAD.X R13, R7, 0x1, R43, P0 ;  /* 0x00000001070d7824 */ /* 0x000fe200000e062b */
[----:B------:R-:W-:Y:S02]  /*2a90*/  LEA R6, P0, R48, R4, 0x4 ;  /* 0x0000000430067211 */ /* 0x000fe400078020ff */
[----:B------:R-:W-:Y:S01]  /*2aa0*/  FFMA R15, R38, R29, R15 ;  /* 0x0000001d260f7223 */ /* 0x000fe2000000000f */
[----:B------:R-:W-:Y:S01]  /*2ab0*/  IMAD.WIDE.U32 R12, R31, R40, R12 ;  /* 0x000000281f0c7225 */ /* 0x000fe200078e000c */
[----:B------:R-:W-:-:S03]  /*2ac0*/  LEA.HI.X R7, R48, R5, R49, 0x4, P0 ;  /* 0x0000000530077211 */ /* 0x000fc600000f2431 */
[----:B------:R-:W-:Y:S01]  /*2ad0*/  F2FP.F16.F32.PACK_AB R15, RZ, R15 ;  /* 0x0000000fff0f723e */ /* 0x000fe200000000ff */
[----:B------:R-:W-:Y:S01]  /*2ae0*/  IMAD.IADD R13, R41, 0x1, R13 ;  /* 0x00000001290d7824 */ /* 0x000fe200078e020d */
[C---:B-1----:R-:W-:Y:S02]  /*2af0*/  LEA R14, P0, R12.reuse, R44, 0x1 ;  /* 0x0000002c0c0e7211 */ /* 0x042fe400078008ff */
[----:B------:R-:W-:Y:S02]  /*2b00*/  PRMT R20, R15, 0x7610, R20 ;  /* 0x000076100f147816 */ /* 0x000fe40000000014 */
[----:B------:R-:W-:-:S03]  /*2b10*/  LEA.HI.X R15, R12, R45, R13, 0x1, P0 ;  /* 0x0000002d0c0f7211 */ /* 0x000fc600000f0c0d */
[----:B------:R1:W-:Y:S01]  /*2b20*/  @P2 STG.E.U16 desc[UR36][R6.64], R20 ;  /* 0x0000001406002986 */ /* 0x0003e2000c101524 */
[----:B------:R-:W-:Y:S05]  /*2b30*/  @!P1 BRA `(.L_x_39) ;  /* 0x0000000000049947 */ /* 0x000fea0003800000 */
[----:B------:R3:W5:Y:S02]  /*2b40*/  LDG.E.LTC128B.U16 R3, desc[UR36][R14.64+0x2] ;  /* 0x000002240e037981 */ /* 0x000764000c1e1520 */
.L_x_39:
[----:B------:R-:W-:Y:S05]  /*2b50*/  BSYNC B1 ;  /* 0x0000000000017941 */ /* 0x000fea0003800000 */
.L_x_38:
[----:B-----5:R-:W-:Y:S01]  /*2b60*/  HADD2.F32 R13, -RZ, R3.H0_H0 ;  /* 0x20000003ff0d7230 */ /* 0x020fe20000004100 */
[----:B------:R-:W-:Y:S01]  /*2b70*/  ISETP.GT.AND P0, PT, R50, 0x80, PT ;  /* 0x000000803200780c */ /* 0x000fe20003f04270 */
[C---:B------:R-:W-:Y:S01]  /*2b80*/  IMAD.SHL.U32 R45, R46.reuse, 0x100, RZ ;  /* 0x000001002e2d7824 */ /* 0x040fe200078e00ff */
[----:B------:R-:W-:Y:S02]  /*2b90*/  SHF.L.U64.HI R47, R46, 0x8, R47 ;  /* 0x000000082e2f7819 */ /* 0x000fe4000001022f */
[----:B------:R-:W-:Y:S01]  /*2ba0*/  FMUL R12, R13, R30 ;  /* 0x0000001e0d0c7220 */ /* 0x000fe20000400000 */
[----:B------:R-:W-:Y:S02]  /*2bb0*/  ISETP.GT.AND P2, PT, R2, RZ, P0 ;  /* 0x000000ff0200720c */ /* 0x000fe40000744270 */
[----:B------:R-:W-:Y:S01]  /*2bc0*/  PRMT R31, R3, 0x7610, R31 ;  /* 0x00007610031f7816 */ /* 0x000fe2000000001f */
[----:B------:R-:W-:Y:S01]  /*2bd0*/  FFMA R39, R39, R29, R12 ;  /* 0x0000001d27277223 */ /* 0x000fe2000000000c */
[----:B------:R-:W-:-:S04]  /*2be0*/  IADD3 R12, P3, R45, R10, RZ ;  /* 0x0000000a2d0c7210 */ /* 0x000fc80007f7e0ff */
[----:B------:R-:W-:Y:S01]  /*2bf0*/  F2FP.F16.F32.PACK_AB R39, RZ, R39 ;  /* 0x00000027ff27723e */ /* 0x000fe200000000ff */
[----:B------:R-:W-:-:S03]  /*2c00*/  IMAD.X R13, R47, 0x1, R11, P3 ;  /* 0x000000012f0d7824 */ /* 0x000fc600018e060b */
[----:B---3--:R-:W-:-:S05]  /*2c10*/  PRMT R15, R39, 0x7610, R15 ;  /* 0x00007610270f7816 */ /* 0x008fca000000000f */
[----:B------:R3:W-:Y:S04]  /*2c20*/  @P1 STG.E.U16 desc[UR36][R6.64+0x2], R15 ;  /* 0x0000020f06001986 */ /* 0x0007e8000c101524 */
[----:B------:R-:W4:Y:S01]  /*2c30*/  @P2 LDG.E.LTC128B.U16 R31, desc[UR36][R12.64] ;  /* 0x000000240c1f2981 */ /* 0x000f22000c1e1520 */
[----:B------:R-:W-:Y:S01]  /*2c40*/  IMAD.SHL.U32 R41, R48, 0x100, RZ ;  /* 0x0000010030297824 */ /* 0x000fe200078e00ff */
[----:B------:R-:W-:Y:S02]  /*2c50*/  LOP3.LUT R39, R45, 0x2, RZ, 0xfc, !PT ;  /* 0x000000022d277812 */ /* 0x000fe400078efcff */
[----:B------:R-:W-:Y:S02]  /*2c60*/  ISETP.GT.AND P0, PT, R2, 0x1, P0 ;  /* 0x000000010200780c */ /* 0x000fe40000704270 */
[----:B------:R-:W-:-:S02]  /*2c70*/  SHF.L.U64.HI R43, R48, 0x8, R49 ;  /* 0x00000008302b7819 */ /* 0x000fc40000010231 */
[----:B------:R-:W-:Y:S02]  /*2c80*/  IADD3 R14, P1, R41, R4, RZ ;  /* 0x00000004290e7210 */ /* 0x000fe40007f3e0ff */
[----:B------:R-:W-:-:S03]  /*2c90*/  IADD3 R10, P3, R39, R10, RZ ;  /* 0x0000000a270a7210 */ /* 0x000fc60007f7e0ff */
[----:B---3--:R-:W-:Y:S02]  /*2ca0*/  IMAD.X R15, R43, 0x1, R5, P1 ;  /* 0x000000012b0f7824 */ /* 0x008fe400008e0605 */
[----:B------:R-:W-:Y:S02]  /*2cb0*/  IMAD.X R11, R47, 0x1, R11, P3 ;  /* 0x000000012f0b7824 */ /* 0x000fe400018e060b */
[----:B----4-:R-:W-:-:S05]  /*2cc0*/  HADD2.F32 R3, -RZ, R31.H0_H0 ;  /* 0x2000001fff037230 */ /* 0x010fca0000004100 */
[----:B------:R-:W-:-:S04]  /*2cd0*/  FMUL R3, R3, R30 ;  /* 0x0000001e03037220 */ /* 0x000fc80000400000 */
[----:B------:R-:W-:-:S05]  /*2ce0*/  FFMA R3, R32, R29, R3 ;  /* 0x0000001d20037223 */ /* 0x000fca0000000003 */
[----:B------:R-:W-:-:S04]  /*2cf0*/  F2FP.F16.F32.PACK_AB R3, RZ, R3 ;  /* 0x00000003ff03723e */ /* 0x000fc800000000ff */
[----:B------:R-:W-:-:S05]  /*2d00*/  PRMT R21, R3, 0x7610, R21 ;  /* 0x0000761003157816 */ /* 0x000fca0000000015 */
[----:B------:R3:W-:Y:S04]  /*2d10*/  @P2 STG.E.U16 desc[UR36][R14.64], R21 ;  /* 0x000000150e002986 */ /* 0x0007e8000c101524 */
[----:B------:R-:W4:Y:S01]  /*2d20*/  @P0 LDG.E.LTC128B.U16 R31, desc[UR36][R10.64] ;  /* 0x000000240a1f0981 */ /* 0x000f22000c1e1520 */
[----:B------:R-:W-:Y:S01]  /*2d30*/  LOP3.LUT R37, R41, 0x2, RZ, 0xfc, !PT ;  /* 0x0000000229257812 */ /* 0x000fe200078efcff */
[----:B------:R-:W-:Y:S01]  /*2d40*/  BSSY B1, `(.L_x_40) ;  /* 0x000000e000017945 */ /* 0x000fe20003800000 */
[----:B------:R-:W-:Y:S02]  /*2d50*/  ISETP.GT.AND P1, PT, R50, 0x88, PT ;  /* 0x000000883200780c */ /* 0x000fe40003f24270 */
[----:B0-----:R-:W-:Y:S02]  /*2d60*/  IADD3 R4, P3, R37, R4, RZ ;  /* 0x0000000425047210 */ /* 0x001fe40007f7e0ff */
[----:B------:R-:W-:-:S03]  /*2d70*/  ISETP.GT.AND P2, PT, R2, RZ, P1 ;  /* 0x000000ff0200720c */ /* 0x000fc60000f44270 */
[----:B------:R-:W-:Y:S02]  /*2d80*/  IMAD.X R5, R43, 0x1, R5, P3 ;  /* 0x000000012b057824 */ /* 0x000fe400018e0605 */
[----:B----4-:R-:W-:-:S05]  /*2d90*/  HADD2.F32 R3, -RZ, R31.H0_H0 ;  /* 0x2000001fff037230 */ /* 0x010fca0000004100 */
[----:B-1----:R-:W-:-:S04]  /*2da0*/  FMUL R20, R3, R30 ;  /* 0x0000001e03147220 */ /* 0x002fc80000400000 */
[----:B------:R-:W-:-:S05]  /*2db0*/  FFMA R20, R33, R29, R20 ;  /* 0x0000001d21147223 */ /* 0x000fca0000000014 */
[----:B------:R-:W-:Y:S02]  /*2dc0*/  F2FP.F16.F32.PACK_AB R3, RZ, R20 ;  /* 0x00000014ff03723e */ /* 0x000fe400000000ff */
[----:B------:R-:W-:-:S03]  /*2dd0*/  IADD3 R20, P3, R45, R8, RZ ;  /* 0x000000082d147210 */ /* 0x000fc60007f7e0ff */
[----:B------:R0:W-:Y:S02]  /*2de0*/  @P0 STG.E.U16 desc[UR36][R4.64], R3 ;  /* 0x0000000304000986 */ /* 0x0001e4000c101524 */
[----:B---3--:R-:W-:Y:S01]  /*2df0*/  IMAD.X R21, R47, 0x1, R9, P3 ;  /* 0x000000012f157824 */ /* 0x008fe200018e0609 */
[----:B------:R-:W-:Y:S07]  /*2e00*/  @!P2 BRA `(.L_x_41) ;  /* 0x000000000004a947 */ /* 0x000fee0003800000 */
[----:B------:R1:W5:Y:S02]  /*2e10*/  LDG.E.LTC128B.U16 R31, desc[UR36][R20.64] ;  /* 0x00000024141f7981 */ /* 0x000364000c1e1520 */
.L_x_41:
[----:B------:R-:W-:Y:S05]  /*2e20*/  BSYNC B1 ;  /* 0x0000000000017941 */ /* 0x000fea0003800000 */
.L_x_40:
[----:B0----5:R-:W-:Y:S01]  /*2e30*/  HADD2.F32 R3, -RZ, R31.H0_H0 ;  /* 0x2000001fff037230 */ /* 0x021fe20000004100 */
[----:B------:R-:W-:Y:S01]  /*2e40*/  IADD3 R4, P3, R41, R6, RZ ;  /* 0x0000000629047210 */ /* 0x000fe20007f7e0ff */
[----:B------:R-:W-:Y:S01]  /*2e50*/  BSSY B1, `(.L_x_42) ;  /* 0x000000b000017945 */ /* 0x000fe20003800000 */
[----:B------:R-:W-:Y:S02]  /*2e60*/  ISETP.GT.AND P0, PT, R2, 0x1, P1 ;  /* 0x000000010200780c */ /* 0x000fe40000f04270 */
[----:B------:R-:W-:Y:S01]  /*2e70*/  FMUL R3, R3, R30 ;  /* 0x0000001e03037220 */ /* 0x000fe20000400000 */
[----:B------:R-:W-:Y:S01]  /*2e80*/  IMAD.X R5, R43, 0x1, R7, P3 ;  /* 0x000000012b057824 */ /* 0x000fe200018e0607 */
[----:B--2---:R-:W-:Y:S02]  /*2e90*/  IADD3 R8, P1, R39, R8, RZ ;  /* 0x0000000827087210 */ /* 0x004fe40007f3e0ff */
[----:B------:R-:W-:-:S03]  /*2ea0*/  FFMA R3, R34, R29, R3 ;  /* 0x0000001d22037223 */ /* 0x000fc60000000003 */
[----:B------:R-:W-:Y:S02]  /*2eb0*/  IMAD.X R9, R47, 0x1, R9, P1 ;  /* 0x000000012f097824 */ /* 0x000fe400008e0609 */
[----:B------:R-:W-:-:S05]  /*2ec0*/  F2FP.F16.F32.PACK_AB R3, RZ, R3 ;  /* 0x00000003ff03723e */ /* 0x000fca00000000ff */
[----:B------:R0:W-:Y:S01]  /*2ed0*/  @P2 STG.E.U16 desc[UR36][R4.64], R3 ;  /* 0x0000000304002986 */ /* 0x0001e2000c101524 */
[----:B------:R-:W-:Y:S05]  /*2ee0*/  @!P0 BRA `(.L_x_43) ;  /* 0x0000000000048947 */ /* 0x000fea0003800000 */
[----:B------:R2:W5:Y:S02]  /*2ef0*/  LDG.E.LTC128B.U16 R31, desc[UR36][R8.64] ;  /* 0x00000024081f7981 */ /* 0x000564000c1e1520 */
.L_x_43:
[----:B------:R-:W-:Y:S05]  /*2f00*/  BSYNC B1 ;  /* 0x0000000000017941 */ /* 0x000fea0003800000 */
.L_x_42:
[----:B0----5:R-:W-:Y:S01]  /*2f10*/  HADD2.F32 R3, -RZ, R31.H0_H0 ;  /* 0x2000001fff037230 */ /* 0x021fe20000004100 */
[----:B------:R-:W-:Y:S01]  /*2f20*/  IADD3 R6, P3, R37, R6, RZ ;  /* 0x0000000625067210 */ /* 0x000fe20007f7e0ff */
[----:B------:R-:W-:Y:S01]  /*2f30*/  BSSY B1, `(.L_x_44) ;  /* 0x000000c000017945 */ /* 0x000fe20003800000 */
[----:B------:R-:W-:Y:S02]  /*2f40*/  ISETP.GT.AND P1, PT, R50, 0x100, PT ;  /* 0x000001003200780c */ /* 0x000fe40003f24270 */
[----:B--2---:R-:W-:Y:S01]  /*2f50*/  FMUL R8, R3, R30 ;  /* 0x0000001e03087220 */ /* 0x004fe20000400000 */
[----:B------:R-:W-:Y:S01]  /*2f60*/  IMAD.X R7, R43, 0x1, R7, P3 ;  /* 0x000000012b077824 */ /* 0x000fe200018e0607 */
[----:B------:R-:W-:Y:S02]  /*2f70*/  ISETP.GT.AND P2, PT, R2, RZ, P1 ;  /* 0x000000ff0200720c */ /* 0x000fe40000f44270 */
[----:B------:R-:W-:-:S05]  /*2f80*/  FFMA R8, R35, R29, R8 ;  /* 0x0000001d23087223 */ /* 0x000fca0000000008 */
[----:B------:R-:W-:-:S05]  /*2f90*/  F2FP.F16.F32.PACK_AB R8, RZ, R8 ;  /* 0x00000008ff08723e */ /* 0x000fca00000000ff */
[----:B------:R0:W-:Y:S01]  /*2fa0*/  @P0 STG.E.U16 desc[UR36][R6.64], R8 ;  /* 0x0000000806000986 */ /* 0x0001e2000c101524 */
[----:B------:R-:W-:Y:S05]  /*2fb0*/  @!P2 BRA `(.L_x_45) ;  /* 0x00000000000ca947 */ /* 0x000fea0003800000 */
[----:B0-----:R-:W-:-:S05]  /*2fc0*/  IADD3 R6, P0, R12, R45, RZ ;  /* 0x0000002d0c067210 */ /* 0x001fca0007f1e0ff */
[----:B------:R-:W-:-:S05]  /*2fd0*/  IMAD.X R7, R13, 0x1, R47, P0 ;  /* 0x000000010d077824 */ /* 0x000fca00000e062f */
[----:B------:R2:W5:Y:S03]  /*2fe0*/  LDG.E.LTC128B.U16 R31, desc[UR36][R6.64] ;  /* 0x00000024061f7981 */ /* 0x000566000c1e1520 */
.L_x_45:
[----:B------:R-:W-:Y:S05]  /*2ff0*/  BSYNC B1 ;  /* 0x0000000000017941 */ /* 0x000fea0003800000 */
.L_x_44:
[----:B-----5:R-:W-:Y:S01]  /*3000*/  HADD2.F32 R3, -RZ, R31.H0_H0 ;  /* 0x2000001fff037230 */ /* 0x020fe20000004100 */
[----:B0-2---:R-:W-:Y:S01]  /*3010*/  IADD3 R6, P3, R14, R41, RZ ;  /* 0x000000290e067210 */ /* 0x005fe20007f7e0ff */
[----:B------:R-:W-:Y:S01]  /*3020*/  BSSY B1, `(.L_x_46) ;  /* 0x000000b000017945 */ /* 0x000fe20003800000 */
[----:B------:R-:W-:Y:S02]  /*3030*/  ISETP.GT.AND P0, PT, R2, 0x1, P1 ;  /* 0x000000010200780c */ /* 0x000fe40000f04270 */
[----:B------:R-:W-:Y:S01]  /*3040*/  FMUL R3, R3, R30 ;  /* 0x0000001e03037220 */ /* 0x000fe20000400000 */
[----:B------:R-:W-:Y:S01]  /*3050*/  IMAD.X R7, R15, 0x1, R43, P3 ;  /* 0x000000010f077824 */ /* 0x000fe200018e062b */
[----:B------:R-:W-:Y:S02]  /*3060*/  IADD3 R8, P1, R39, R12, RZ ;  /* 0x0000000c27087210 */ /* 0x000fe40007f3e0ff */
[----:B------:R-:W-:-:S03]  /*3070*/  FFMA R3, R24, R29, R3 ;  /* 0x0000001d18037223 */ /* 0x000fc60000000003 */
[----:B------:R-:W-:Y:S02]  /*3080*/  IMAD.X R9, R13, 0x1, R47, P1 ;  /* 0x000000010d097824 */ /* 0x000fe400008e062f */
[----:B------:R-:W-:-:S05]  /*3090*/  F2FP.F16.F32.PACK_AB R3, RZ, R3 ;  /* 0x00000003ff03723e */ /* 0x000fca00000000ff */
[----:B------:R0:W-:Y:S01]  /*30a0*/  @P2 STG.E.U16 desc[UR36][R6.64], R3 ;  /* 0x0000000306002986 */ /* 0x0001e2000c101524 */
[----:B------:R-:W-:Y:S05]  /*30b0*/  @!P0 BRA `(.L_x_47) ;  /* 0x0000000000048947 */ /* 0x000fea0003800000 */
[----:B------:R2:W5:Y:S02]  /*30c0*/  LDG.E.LTC128B.U16 R31, desc[UR36][R8.64] ;  /* 0x00000024081f7981 */ /* 0x000564000c1e1520 */
.L_x_47:
[----:B------:R-:W-:Y:S05]  /*30d0*/  BSYNC B1 ;  /* 0x0000000000017941 */ /* 0x000fea0003800000 */
.L_x_46:
[----:B0----5:R-:W-:Y:S01]  /*30e0*/  HADD2.F32 R3, -RZ, R31.H0_H0 ;  /* 0x2000001fff037230 */ /* 0x021fe20000004100 */
[----:B------:R-:W-:Y:S01]  /*30f0*/  ISETP.GT.AND P1, PT, R50, 0x108, PT ;  /* 0x000001083200780c */ /* 0x000fe20003f24270 */
[----:B------:R-:W-:Y:S03]  /*3100*/  BSSY B1, `(.L_x_48) ;  /* 0x000000c000017945 */ /* 0x000fe60003800000 */
[----:B------:R-:W-:Y:S01]  /*3110*/  FMUL R6, R3, R30 ;  /* 0x0000001e03067220 */ /* 0x000fe20000400000 */
[----:B------:R-:W-:-:S03]  /*3120*/  ISETP.GT.AND P3, PT, R2, RZ, P1 ;  /* 0x000000ff0200720c */ /* 0x000fc60000f64270 */
[----:B------:R-:W-:Y:S01]  /*3130*/  FFMA R25, R25, R29, R6 ;  /* 0x0000001d19197223 */ /* 0x000fe20000000006 */
[----:B------:R-:W-:-:S04]  /*3140*/  IADD3 R6, P2, R37, R14, RZ ;  /* 0x0000000e25067210 */ /* 0x000fc80007f5e0ff */
[----:B------:R-:W-:Y:S01]  /*3150*/  F2FP.F16.F32.PACK_AB R25, RZ, R25 ;  /* 0x00000019ff19723e */ /* 0x000fe200000000ff */
[----:B------:R-:W-:-:S05]  /*3160*/  IMAD.X R7, R15, 0x1, R43, P2 ;  /* 0x000000010f077824 */ /* 0x000fca00010e062b */
[----:B------:R0:W-:Y:S01]  /*3170*/  @P0 STG.E.U16 desc[UR36][R6.64], R25 ;  /* 0x0000001906000986 */ /* 0x0001e2000c101524 */
[----:B------:R-:W-:Y:S05]  /*3180*/  @!P3 BRA `(.L_x_49) ;  /* 0x00000000000cb947 */ /* 0x000fea0003800000 */
[----:B0-----:R-:W-:-:S05]  /*3190*/  IADD3 R6, P0, R20, R45, RZ ;  /* 0x0000002d14067210 */ /* 0x001fca0007f1e0ff */
[----:B------:R-:W-:-:S05]  /*31a0*/  IMAD.X R7, R21, 0x1, R47, P0 ;  /* 0x0000000115077824 */ /* 0x000fca00000e062f */
[----:B------:R3:W5:Y:S03]  /*31b0*/  LDG.E.LTC128B.U16 R31, desc[UR36][R6.64] ;  /* 0x00000024061f7981 */ /* 0x000766000c1e1520 */
.L_x_49:
[----:B------:R-:W-:Y:S05]  /*31c0*/  BSYNC B1 ;  /* 0x0000000000017941 */ /* 0x000fea0003800000 */
.L_x_48:
[----:B-----5:R-:W-:Y:S01]  /*31d0*/  HADD2.F32 R3, -RZ, R31.H0_H0 ;  /* 0x2000001fff037230 */ /* 0x020fe20000004100 */
[----:B------:R-:W-:Y:S01]  /*31e0*/  ISETP.GT.AND P1, PT, R2, 0x1, P1 ;  /* 0x000000010200780c */ /* 0x000fe20000f24270 */
[----:B------:R-:W-:Y:S01]  /*31f0*/  BSSY B1, `(.L_x_50) ;  /* 0x000000b000017945 */ /* 0x000fe20003800000 */
[----:B0--3--:R-:W-:Y:S02]  /*3200*/  IADD3 R6, P0, R4, R41, RZ ;  /* 0x0000002904067210 */ /* 0x009fe40007f1e0ff */
[----:B------:R-:W-:-:S03]  /*3210*/  FMUL R3, R3, R30 ;  /* 0x0000001e03037220 */ /* 0x000fc60000400000 */
[----:B------:R-:W-:Y:S02]  /*3220*/  IMAD.X R7, R5, 0x1, R43, P0 ;  /* 0x0000000105077824 */ /* 0x000fe400000e062b */
[----:B------:R-:W-:Y:S01]  /*3230*/  FFMA R3, R26, R29, R3 ;  /* 0x0000001d1a037223 */ /* 0x000fe20000000003 */
[----:B------:R-:W-:-:S04]  /*3240*/  IADD3 R2, P0, R20, R39, RZ ;  /* 0x0000002714027210 */ /* 0x000fc80007f1e0ff */
[----:B------:R-:W-:-:S05]  /*3250*/  F2FP.F16.F32.PACK_AB R3, RZ, R3 ;  /* 0x00000003ff03723e */ /* 0x000fca00000000ff */
[----:B------:R0:W-:Y:S02]  /*3260*/  @P3 STG.E.U16 desc[UR36][R6.64], R3 ;  /* 0x0000000306003986 */ /* 0x0001e4000c101524 */
[----:B0-----:R-:W-:Y:S01]  /*3270*/  IMAD.X R3, R21, 0x1, R47, P0 ;  /* 0x0000000115037824 */ /* 0x001fe200000e062f */
[----:B------:R-:W-:Y:S06]  /*3280*/  @!P1 BRA `(.L_x_51) ;  /* 0x0000000000049947 */ /* 0x000fec0003800000 */
[----:B------:R0:W5:Y:S02]  /*3290*/  LDG.E.LTC128B.U16 R31, desc[UR36][R2.64] ;  /* 0x00000024021f7981 */ /* 0x000164000c1e1520 */
.L_x_51:
[----:B------:R-:W-:Y:S05]  /*32a0*/  BSYNC B1 ;  /* 0x0000000000017941 */ /* 0x000fea0003800000 */
.L_x_50:
[----:B------:R-:W-:Y:S05]  /*32b0*/  @!P1 BRA `(.L_x_52) ;  /* 0x0000000400509947 */ /* 0x000fea0003800000 */
[----:B-----5:R-:W-:-:S05]  /*32c0*/  HADD2.F32 R31, -RZ, R31.H0_H0 ;  /* 0x2000001fff1f7230 */ /* 0x020fca0000004100 */
[----:B0-----:R-:W-:-:S04]  /*32d0*/  FMUL R2, R31, R30 ;  /* 0x0000001e1f027220 */ /* 0x001fc80000400000 */
[----:B------:R-:W-:Y:S01]  /*32e0*/  FFMA R27, R27, R29, R2 ;  /* 0x0000001d1b1b7223 */ /* 0x000fe20000000002 */
[----:B------:R-:W-:-:S04]  /*32f0*/  IADD3 R2, P0, R4, R37, RZ ;  /* 0x0000002504027210 */ /* 0x000fc80007f1e0ff */
[----:B------:R-:W-:Y:S01]  /*3300*/  F2FP.F16.F32.PACK_AB R27, RZ, R27 ;  /* 0x0000001bff1b723e */ /* 0x000fe200000000ff */
[----:B------:R-:W-:-:S05]  /*3310*/  IMAD.X R3, R5, 0x1, R43, P0 ;  /* 0x0000000105037824 */ /* 0x000fca00000e062b */
[----:B------:R3:W-:Y:S01]  /*3320*/  STG.E.U16 desc[UR36][R2.64], R27 ;  /* 0x0000001b02007986 */ /* 0x0007e2000c101524 */
[----:B------:R-:W-:Y:S05]  /*3330*/  BRA `(.L_x_52) ;  /* 0x0000000400307947 */ /* 0x000fea0003800000 */
.L_x_33:
[----:B------:R-:W-:Y:S01]  /*3340*/  ULDC.64 UR4, c[0x0][0x5c0] ;  /* 0x0001700000047ab9 */ /* 0x000fe20000000a00 */
[-C--:B------:R-:W-:Y:S01]  /*3350*/  FMUL R36, R36, R29.reuse ;  /* 0x0000001d24247220 */ /* 0x080fe20000400000 */
[----:B------:R-:W-:Y:S01]  /*3360*/  LEA R4, P1, R14, UR4, 0x1 ;  /* 0x000000040e047c11 */ /* 0x000fe2000f8208ff */
[-C--:B------:R-:W-:Y:S01]  /*3370*/  FMUL R37, R37, R29.reuse ;  /* 0x0000001d25257220 */ /* 0x080fe20000400000 */
[----:B------:R-:W-:Y:S01]  /*3380*/  ISETP.GT.AND P2, PT, R50, 0x8, PT ;  /* 0x000000083200780c */ /* 0x000fe20003f44270 */
[-C--:B------:R-:W-:Y:S01]  /*3390*/  FMUL R38, R38, R29.reuse ;  /* 0x0000001d26267220 */ /* 0x080fe20000400000 */
[----:B------:R-:W-:Y:S01]  /*33a0*/  F2FP.F16.F32.PACK_AB R36, RZ, R36 ;  /* 0x00000024ff24723e */ /* 0x000fe200000000ff */
[----:B------:R-:W-:Y:S01]  /*33b0*/  IMAD.SHL.U32 R15, R48, 0x100, RZ ;  /* 0x00000100300f7824 */ /* 0x000fe200078e00ff */
[----:B------:R-:W-:Y:S01]  /*33c0*/  LEA.HI.X R5, R14, UR5, R53, 0x1, P1 ;  /* 0x000000050e057c11 */ /* 0x000fe200088f0c35 */
[-C--:B------:R-:W-:Y:S01]  /*33d0*/  FMUL R39, R39, R29.reuse ;  /* 0x0000001d27277220 */ /* 0x080fe20000400000 */
[----:B------:R-:W-:Y:S01]  /*33e0*/  ISETP.GT.AND P1, PT, R2, 0x1, P0 ;  /* 0x000000010200780c */ /* 0x000fe20000724270 */
[-C--:B------:R-:W-:Y:S01]  /*33f0*/  FMUL R32, R32, R29.reuse ;  /* 0x0000001d20207220 */ /* 0x080fe20000400000 */
[----:B------:R-:W-:Y:S01]  /*3400*/  ISETP.GT.AND P4, PT, R2, RZ, P2 ;  /* 0x000000ff0200720c */ /* 0x000fe20001784270 */
[----:B------:R-:W-:Y:S01]  /*3410*/  @P3 STG.E.U16 desc[UR36][R4.64], R36 ;  /* 0x0000002404003986 */ /* 0x000fe2000c101524 */
[----:B------:R-:W-:Y:S01]  /*3420*/  LEA R6, P3, R48, R4, 0x4 ;  /* 0x0000000430067211 */ /* 0x000fe200078620ff */
[----:B------:R-:W-:Y:S01]  /*3430*/  FMUL R33, R33, R29 ;  /* 0x0000001d21217220 */ /* 0x000fe20000400000 */
[----:B------:R-:W-:Y:S01]  /*3440*/  F2FP.F16.F32.PACK_AB R37, RZ, R37 ;  /* 0x00000025ff25723e */ /* 0x000fe200000000ff */
[-C--:B------:R-:W-:Y:S01]  /*3450*/  FMUL R34, R34, R29.reuse ;  /* 0x0000001d22227220 */ /* 0x080fe20000400000 */
[----:B------:R-:W-:Y:S01]  /*3460*/  F2FP.F16.F32.PACK_AB R38, RZ, R38 ;  /* 0x00000026ff26723e */ /* 0x000fe200000000ff */
[----:B------:R-:W-:Y:S01]  /*3470*/  FMUL R35, R35, R29 ;  /* 0x0000001d23237220 */ /* 0x000fe20000400000 */
[--C-:B------:R-:W-:Y:S01]  /*3480*/  LEA.HI.X R7, R48, R5, R49.reuse, 0x4, P3 ;  /* 0x0000000530077211 */ /* 0x100fe200018f2431 */
[-C--:B------:R-:W-:Y:S01]  /*3490*/  FMUL R24, R24, R29.reuse ;  /* 0x0000001d18187220 */ /* 0x080fe20000400000 */
[----:B------:R-:W-:Y:S01]  /*34a0*/  ISETP.GT.AND P3, PT, R50, 0x80, PT ;  /* 0x000000803200780c */ /* 0x000fe20003f64270 */
[----:B------:R0:W-:Y:S01]  /*34b0*/  @P1 STG.E.U16 desc[UR36][R4.64+0x2], R37 ;  /* 0x0000022504001986 */ /* 0x0001e2000c101524 */
[----:B------:R-:W-:Y:S01]  /*34c0*/  ISETP.GT.AND P0, PT, R2, 0x1, P2 ;  /* 0x000000010200780c */ /* 0x000fe20001704270 */
[-C--:B------:R-:W-:Y:S01]  /*34d0*/  FMUL R25, R25, R29.reuse ;  /* 0x0000001d19197220 */ /* 0x080fe20000400000 */
[----:B------:R-:W-:Y:S01]  /*34e0*/  SHF.L.U64.HI R49, R48, 0x8, R49 ;  /* 0x0000000830317819 */ /* 0x000fe20000010231 */
[----:B------:R-:W-:Y:S01]  /*34f0*/  @P4 STG.E.U16 desc[UR36][R6.64], R38 ;  /* 0x0000002606004986 */ /* 0x000fe2000c101524 */
[----:B------:R-:W-:Y:S01]  /*3500*/  ISETP.GT.AND P4, PT, R2, RZ, P3 ;  /* 0x000000ff0200720c */ /* 0x000fe20001f84270 */
[-C--:B------:R-:W-:Y:S01]  /*3510*/  FMUL R26, R26, R29.reuse ;  /* 0x0000001d1a1a7220 */ /* 0x080fe20000400000 */
[----:B------:R-:W-:Y:S01]  /*3520*/  IADD3 R8, P5, R15, R4, RZ ;  /* 0x000000040f087210 */ /* 0x000fe20007fbe0ff */
[----:B------:R-:W-:Y:S01]  /*3530*/  FMUL R27, R27, R29 ;  /* 0x0000001d1b1b7220 */ /* 0x000fe20000400000 */
[----:B------:R-:W-:-:S02]  /*3540*/  F2FP.F16.F32.PACK_AB R39, RZ, R39 ;  /* 0x00000027ff27723e */ /* 0x000fc400000000ff */
[----:B------:R-:W-:Y:S01]  /*3550*/  F2FP.F16.F32.PACK_AB R32, RZ, R32 ;  /* 0x00000020ff20723e */ /* 0x000fe200000000ff */
[----:B------:R-:W-:Y:S01]  /*3560*/  IMAD.X R9, R49, 0x1, R5, P5 ;  /* 0x0000000131097824 */ /* 0x000fe200028e0605 */
[----:B------:R-:W-:Y:S01]  /*3570*/  LOP3.LUT R21, R15, 0x2, RZ, 0xfc, !PT ;  /* 0x000000020f157812 */ /* 0x000fe200078efcff */
[----:B------:R1:W-:Y:S01]  /*3580*/  @P0 STG.E.U16 desc[UR36][R6.64+0x2], R39 ;  /* 0x0000022706000986 */ /* 0x0003e2000c101524 */
[----:B------:R-:W-:Y:S02]  /*3590*/  ISETP.GT.AND P1, PT, R50, 0x88, PT ;  /* 0x000000883200780c */ /* 0x000fe40003f24270 */
[C---:B------:R-:W-:Y:S01]  /*35a0*/  ISETP.GT.AND P3, PT, R2.reuse, 0x1, P3 ;  /* 0x000000010200780c */ /* 0x040fe20001f64270 */
[----:B------:R2:W-:Y:S01]  /*35b0*/  @P4 STG.E.U16 desc[UR36][R8.64], R32 ;  /* 0x0000002008004986 */ /* 0x0005e2000c101524 */
[----:B0-----:R-:W-:Y:S02]  /*35c0*/  IADD3 R4, P4, R21, R4, RZ ;  /* 0x0000000415047210 */ /* 0x001fe40007f9e0ff */
[----:B------:R-:W-:-:S02]  /*35d0*/  ISETP.GT.AND P5, PT, R2, RZ, P1 ;  /* 0x000000ff0200720c */ /* 0x000fc40000fa4270 */
[----:B------:R-:W-:Y:S01]  /*35e0*/  F2FP.F16.F32.PACK_AB R33, RZ, R33 ;  /* 0x00000021ff21723e */ /* 0x000fe200000000ff */
[----:B------:R-:W-:Y:S01]  /*35f0*/  IMAD.X R5, R49, 0x1, R5, P4 ;  /* 0x0000000131057824 */ /* 0x000fe200020e0605 */
[----:B------:R-:W-:Y:S02]  /*3600*/  IADD3 R10, P4, R15, R6, RZ ;  /* 0x000000060f0a7210 */ /* 0x000fe40007f9e0ff */
[----:B------:R-:W-:Y:S02]  /*3610*/  F2FP.F16.F32.PACK_AB R34, RZ, R34 ;  /* 0x00000022ff22723e */ /* 0x000fe400000000ff */
[----:B------:R-:W-:Y:S01]  /*3620*/  ISETP.GT.AND P2, PT, R50, 0x100, PT ;  /* 0x000001003200780c */ /* 0x000fe20003f44270 */
[----:B------:R-:W-:Y:S01]  /*3630*/  IMAD.X R11, R49, 0x1, R7, P4 ;  /* 0x00000001310b7824 */ /* 0x000fe200020e0607 */
[----:B-1----:R-:W-:Y:S01]  /*3640*/  IADD3 R6, P4, R21, R6, RZ ;  /* 0x0000000615067210 */ /* 0x002fe20007f9e0ff */
[----:B------:R4:W-:Y:S01]  /*3650*/  @P3 STG.E.U16 desc[UR36][R4.64], R33 ;  /* 0x0000002104003986 */ /* 0x0009e2000c101524 */
[----:B------:R-:W-:-:S02]  /*3660*/  IADD3 R12, P3, R15, R8, RZ ;  /* 0x000000080f0c7210 */ /* 0x000fc40007f7e0ff */
[----:B------:R-:W-:Y:S01]  /*3670*/  ISETP.GT.AND P0, PT, R50, 0x108, PT ;  /* 0x000001083200780c */ /* 0x000fe20003f04270 */
[----:B------:R-:W-:Y:S01]  /*3680*/  IMAD.X R7, R49, 0x1, R7, P4 ;  /* 0x0000000131077824 */ /* 0x000fe200020e0607 */
[----:B--2---:R-:W-:Y:S01]  /*3690*/  IADD3 R8, P4, R21, R8, RZ ;  /* 0x0000000815087210 */ /* 0x004fe20007f9e0ff */
[----:B------:R4:W-:Y:S01]  /*36a0*/  @P5 STG.E.U16 desc[UR36][R10.64], R34 ;  /* 0x000000220a005986 */ /* 0x0009e2000c101524 */
[----:B------:R-:W-:Y:S01]  /*36b0*/  IADD3 R14, P5, R15, R10, RZ ;  /* 0x0000000a0f0e7210 */ /* 0x000fe20007fbe0ff */
[C-C-:B------:R-:W-:Y:S01]  /*36c0*/  IMAD.X R13, R49.reuse, 0x1, R9.reuse, P3 ;  /* 0x00000001310d7824 */ /* 0x140fe200018e0609 */
[C---:B------:R-:W-:Y:S01]  /*36d0*/  ISETP.GT.AND P1, PT, R2.reuse, 0x1, P1 ;  /* 0x000000010200780c */ /* 0x040fe20000f24270 */
[C---:B------:R-:W-:Y:S01]  /*36e0*/  IMAD.X R9, R49.reuse, 0x1, R9, P4 ;  /* 0x0000000131097824 */ /* 0x040fe200020e0609 */
[C---:B------:R-:W-:Y:S01]  /*36f0*/  ISETP.GT.AND P4, PT, R2.reuse, RZ, P2 ;  /* 0x000000ff0200720c */ /* 0x040fe20001784270 */
[----:B------:R-:W-:Y:S01]  /*3700*/  IMAD.X R15, R49, 0x1, R11, P5 ;  /* 0x00000001310f7824 */ /* 0x000fe200028e060b */
[----:B------:R-:W-:-:S02]  /*3710*/  ISETP.GT.AND P2, PT, R2, 0x1, P2 ;  /* 0x000000010200780c */ /* 0x000fc40001744270 */
[C---:B------:R-:W-:Y:S02]  /*3720*/  ISETP.GT.AND P5, PT, R2.reuse, RZ, P0 ;  /* 0x000000ff0200720c */ /* 0x040fe400007a4270 */
[----:B------:R-:W-:Y:S02]  /*3730*/  ISETP.GT.AND P0, PT, R2, 0x1, P0 ;  /* 0x000000010200780c */ /* 0x000fe40000704270 */
[----:B------:R-:W-:Y:S02]  /*3740*/  IADD3 R20, P3, R21, R10, RZ ;  /* 0x0000000a15147210 */ /* 0x000fe40007f7e0ff */
[----:B------:R-:W-:Y:S02]  /*3750*/  F2FP.F16.F32.PACK_AB R35, RZ, R35 ;  /* 0x00000023ff23723e */ /* 0x000fe400000000ff */
[----:B------:R-:W-:Y:S01]  /*3760*/  F2FP.F16.F32.PACK_AB R24, RZ, R24 ;  /* 0x00000018ff18723e */ /* 0x000fe200000000ff */
[----:B------:R-:W-:Y:S01]  /*3770*/  IMAD.X R21, R49, 0x1, R11, P3 ;  /* 0x0000000131157824 */ /* 0x000fe200018e060b */
[----:B------:R-:W-:Y:S01]  /*3780*/  F2FP.F16.F32.PACK_AB R25, RZ, R25 ;  /* 0x00000019ff19723e */ /* 0x000fe200000000ff */
[----:B------:R4:W-:Y:S01]  /*3790*/  @P1 STG.E.U16 desc[UR36][R6.64], R35 ;  /* 0x0000002306001986 */ /* 0x0009e2000c101524 */
[----:B------:R-:W-:-:S02]  /*37a0*/  F2FP.F16.F32.PACK_AB R26, RZ, R26 ;  /* 0x0000001aff1a723e */ /* 0x000fc400000000ff */
[----:B------:R-:W-:Y:S01]  /*37b0*/  F2FP.F16.F32.PACK_AB R27, RZ, R27 ;  /* 0x0000001bff1b723e */ /* 0x000fe200000000ff */
[----:B------:R4:W-:Y:S04]  /*37c0*/  @P4 STG.E.U16 desc[UR36][R12.64], R24 ;  /* 0x000000180c004986 */ /* 0x0009e8000c101524 */
[----:B------:R4:W-:Y:S04]  /*37d0*/  @P2 STG.E.U16 desc[UR36][R8.64], R25 ;  /* 0x0000001908002986 */ /* 0x0009e8000c101524 */
[----:B------:R4:W-:Y:S04]  /*37e0*/  @P5 STG.E.U16 desc[UR36][R14.64], R26 ;  /* 0x0000001a0e005986 */ /* 0x0009e8000c101524 */
[----:B------:R4:W-:Y:S02]  /*37f0*/  @P0 STG.E.U16 desc[UR36][R20.64], R27 ;  /* 0x0000001b14000986 */ /* 0x0009e4000c101524 */
.L_x_52:
[----:B------:R-:W-:Y:S05]  /*3800*/  BSYNC B0 ;  /* 0x0000000000007941 */ /* 0x000fea0003800000 */
.L_x_32:
[----:B------:R-:W-:Y:S01]  /*3810*/  ULDC UR4, c[0x0][0xc] ;  /* 0x0000030000047ab9 */ /* 0x000fe20000000800 */
[----:B------:R-:W-:Y:S01]  /*3820*/  ULDC UR5, c[0x0][0x10] ;  /* 0x0000040000057ab9 */ /* 0x000fe20000000800 */
[----:B0--3--:R-:W0:Y:S01]  /*3830*/  LDC R3, c[0x0][0x14] ;  /* 0x00000500ff037b82 */ /* 0x009e220000000800 */
[----:B------:R-:W-:Y:S01]  /*3840*/  UIMAD.WIDE.U32 UR4, UR4, UR5, URZ ;  /* 0x00000005040472a5 */ /* 0x000fe2000f8e003f */
[----:B------:R-:W-:Y:S01]  /*3850*/  PRMT R2, RZ, 0x7610, R2 ;  /* 0x00007610ff027816 */ /* 0x000fe20000000002 */
[----:B------:R-:W-:Y:S02]  /*3860*/  IMAD.MOV.U32 R41, RZ, RZ, -0x1 ;  /* 0xffffffffff297424 */ /* 0x000fe400078e00ff */
[----:B-----5:R-:W-:Y:S02]  /*3870*/  IMAD.MOV.U32 R31, RZ, RZ, -0x1 ;  /* 0xffffffffff1f7424 */ /* 0x020fe400078e00ff */
[----:B0-----:R-:W-:-:S04]  /*3880*/  IMAD.WIDE.U32 R18, R3, UR4, R18 ;  /* 0x0000000403127c25 */ /* 0x001fc8000f8e0012 */
[----:B------:R-:W-:Y:S01]  /*3890*/  IMAD R3, R3, UR5, RZ ;  /* 0x0000000503037c24 */ /* 0x000fe2000f8e02ff */
[----:B------:R-:W-:Y:S02]  /*38a0*/  ULDC.64 UR4, c[0x0][0x650] ;  /* 0x0001940000047ab9 */ /* 0x000fe40000000a00 */
[----:B------:R-:W-:Y:S01]  /*38b0*/  ISETP.GE.U32.AND P0, PT, R18, UR4, PT ;  /* 0x0000000412007c0c */ /* 0x000fe2000bf06070 */
[----:B------:R-:W-:-:S05]  /*38c0*/  IMAD.IADD R19, R19, 0x1, R3 ;  /* 0x0000000113137824 */ /* 0x000fca00078e0203 */
[----:B------:R-:W-:-:S13]  /*38d0*/  ISETP.GE.U32.AND.EX P0, PT, R19, UR5, PT, P0 ;  /* 0x0000000513007c0c */ /* 0x000fda000bf06100 */
[----:B------:R-:W-:Y:S05]  /*38e0*/  @P0 BRA `(.L_x_53) ;  /* 0x0000000400640947 */ /* 0x000fea0003800000 */
[----:B----4-:R-:W0:Y:S01]  /*38f0*/  S2R R10, SR_CTAID.X ;  /* 0x00000000000a7919 */ /* 0x010e220000002500 */
[----:B--2---:R-:W2:Y:S01]  /*3900*/  LDC.64 R8, c[0x0][0x628] ;  /* 0x00018a00ff087b82 */ /* 0x004ea20000000a00 */
[----:B------:R-:W-:Y:S01]  /*3910*/  ULDC UR4, c[0x0][0x150] ;  /* 0x0000540000047ab9 */ /* 0x000fe20000000800 */
[----:B------:R-:W-:Y:S01]  /*3920*/  IMAD.MOV.U32 R6, RZ, RZ, R18 ;  /* 0x000000ffff067224 */ /* 0x000fe200078e0012 */
[----:B-1----:R-:W1:Y:S01]  /*3930*/  S2R R20, SR_CTAID.Y ;  /* 0x0000000000147919 */ /* 0x002e620000002600 */
[----:B------:R-:W-:-:S04]  /*3940*/  IMAD.MOV.U32 R7, RZ, RZ, R19 ;  /* 0x000000ffff077224 */ /* 0x000fc800078e0013 */
[----:B------:R-:W3:Y:S08]  /*3950*/  LDC R15, c[0x0][0x144] ;  /* 0x00005100ff0f7b82 */ /* 0x000ef00000000800 */
[----:B------:R-:W4:Y:S08]  /*3960*/  LDC R0, c[0x0][0x630] ;  /* 0x00018c00ff007b82 */ /* 0x000f300000000800 */
[----:B------:R-:W1:Y:S01]  /*3970*/  LDC.64 R12, c[0x0][0x620] ;  /* 0x00018800ff0c7b82 */ /* 0x000e620000000a00 */
[----:B--2---:R-:W-:-:S04]  /*3980*/  ISETP.NE.U32.AND P0, PT, R8, RZ, PT ;  /* 0x000000ff0800720c */ /* 0x004fc80003f05070 */
[----:B------:R-:W-:Y:S02]  /*3990*/  ISETP.NE.AND.EX P0, PT, R9, RZ, PT, P0 ;  /* 0x000000ff0900720c */ /* 0x000fe40003f05300 */
[----:B0-----:R-:W-:-:S05]  /*39a0*/  I2FP.F32.U32 R2, R10 ;  /* 0x0000000a00027245 */ /* 0x001fca0000201000 */
[----:B------:R-:W-:-:S04]  /*39b0*/  FMUL R2, R2, UR4 ;  /* 0x0000000402027c20 */ /* 0x000fc80008400000 */
[----:B------:R0:W2:Y:S02]  /*39c0*/  F2I.U32.TRUNC.NTZ R14, R2 ;  /* 0x00000002000e7305 */ /* 0x0000a4000020f000 */
[----:B---34-:R-:W-:Y:S05]  /*39d0*/  @!P0 BRA `(.L_x_54) ;  /* 0x0000000000288947 */ /* 0x018fea0003800000 */
[----:B------:R-:W3:Y:S02]  /*39e0*/  LDC R3, c[0x0][0x634] ;  /* 0x00018d00ff037b82 */ /* 0x000ee40000000800 */
[----:B---3--:R-:W-:-:S05]  /*39f0*/  IADD3 R7, P0, R18, R3, RZ ;  /* 0x0000000312077210 */ /* 0x008fca0007f1e0ff */
[----:B------:R-:W-:-:S04]  /*3a00*/  IMAD.X R11, RZ, RZ, R19, P0 ;  /* 0x000000ffff0b7224 */ /* 0x000fc800000e0613 */
[----:B0-----:R-:W-:-:S04]  /*3a10*/  IMAD.WIDE.U32 R2, R11, R8, RZ ;  /* 0x000000080b027225 */ /* 0x001fc800078e00ff */
[----:B------:R-:W-:-:S04]  /*3a20*/  IMAD.WIDE.U32 R4, P0, R7, R9, R2 ;  /* 0x0000000907047225 */ /* 0x000fc80007800002 */
[----:B------:R-:W-:-:S04]  /*3a30*/  IMAD.WIDE.U32 R2, R7, R8, RZ ;  /* 0x0000000807027225 */ /* 0x000fc800078e00ff */
[----:B------:R-:W-:Y:S01]  /*3a40*/  IMAD.X R7, RZ, RZ, RZ, P0 ;  /* 0x000000ffff077224 */ /* 0x000fe200000e06ff */
[----:B------:R-:W-:Y:S01]  /*3a50*/  IADD3 RZ, P0, R3, R4, RZ ;  /* 0x0000000403ff7210 */ /* 0x000fe20007f1e0ff */
[----:B------:R-:W-:-:S04]  /*3a60*/  IMAD.MOV.U32 R6, RZ, RZ, R5 ;  /* 0x000000ffff067224 */ /* 0x000fc800078e0005 */
[----:B------:R-:W-:-:S08]  /*3a70*/  IMAD.WIDE.U32.X R6, R11, R9, R6, P0 ;  /* 0x000000090b067225 */ /* 0x000fd000000e0406 */
.L_x_54:
[----:B------:R-:W3:Y:S01]  /*3a80*/  LDC.64 R26, c[0x0][0x640] ;  /* 0x00019000ff1a7b82 */ /* 0x000ee20000000a00 */
[-CC-:B------:R-:W-:Y:S01]  /*3a90*/  SHF.R.U64 R31, R6, R0.reuse, R7.reuse ;  /* 0x00000000061f7219 */ /* 0x180fe20000001207 */
[----:B--2---:R-:W-:Y:S01]  /*3aa0*/  IMAD.MOV R14, RZ, RZ, -R14 ;  /* 0x000000ffff0e7224 */ /* 0x004fe200078e0a0e */
[----:B------:R-:W-:Y:S01]  /*3ab0*/  SHF.R.U32.HI R0, RZ, R0, R7 ;  /* 0x00000000ff007219 */ /* 0x000fe20000011607 */
[----:B------:R-:W-:Y:S01]  /*3ac0*/  ULDC UR4, c[0x0][0x154] ;  /* 0x0000550000047ab9 */ /* 0x000fe20000000800 */
[----:B------:R-:W-:Y:S01]  /*3ad0*/  IADD3 R5, P0, RZ, -R31, RZ ;  /* 0x8000001fff057210 */ /* 0x000fe20007f1e0ff */
[----:B------:R-:W-:Y:S02]  /*3ae0*/  IMAD R15, R15, R14, R10 ;  /* 0x0000000e0f0f7224 */ /* 0x000fe400078e020a */
[----:B------:R-:W2:Y:S01]  /*3af0*/  LDC R4, c[0x0][0x618] ;  /* 0x00018600ff047b82 */ /* 0x000ea20000000800 */
[----:B------:R-:W-:Y:S02]  /*3b00*/  IMAD.MOV.U32 R7, RZ, RZ, 0x1 ;  /* 0x00000001ff077424 */ /* 0x000fe400078e00ff */
[----:B------:R-:W-:-:S04]  /*3b10*/  IMAD.X R3, RZ, RZ, ~R0, P0 ;  /* 0x000000ffff037224 */ /* 0x000fc800000e0e00 */
[-C--:B-1----:R-:W-:Y:S01]  /*3b20*/  IMAD R0, R3, R12.reuse, RZ ;  /* 0x0000000c03007224 */ /* 0x082fe200078e02ff */
[----:B------:R-:W1:Y:S01]  /*3b30*/  LDC R6, c[0x0][0x608] ;  /* 0x00018200ff067b82 */ /* 0x000e620000000800 */
[----:B0-----:R-:W-:-:S04]  /*3b40*/  IMAD.WIDE.U32 R2, R5, R12, R18 ;  /* 0x0000000c05027225 */ /* 0x001fc800078e0012 */
[----:B------:R-:W-:Y:S01]  /*3b50*/  IMAD R5, R5, R13, R0 ;  /* 0x0000000d05057224 */ /* 0x000fe200078e0200 */
[----:B------:R-:W-:Y:S02]  /*3b60*/  I2FP.F32.U32 R0, R20 ;  /* 0x0000001400007245 */ /* 0x000fe40000201000 */
[----:B------:R-:W0:Y:S01]  /*3b70*/  LDC R24, c[0x0][0x658] ;  /* 0x00019600ff187b82 */ /* 0x000e220000000800 */
[----:B------:R-:W-:Y:S01]  /*3b80*/  IMAD.IADD R3, R3, 0x1, R5 ;  /* 0x0000000103037824 */ /* 0x000fe200078e0205 */
[----:B---3--:R-:W-:Y:S01]  /*3b90*/  ISETP.NE.U32.AND P0, PT, R26, RZ, PT ;  /* 0x000000ff1a00720c */ /* 0x008fe20003f05070 */
[----:B------:R-:W-:Y:S01]  /*3ba0*/  FMUL R0, R0, UR4 ;  /* 0x0000000400007c20 */ /* 0x000fe20008400000 */
[----:B------:R-:W-:Y:S02]  /*3bb0*/  IMAD.MOV.U32 R5, RZ, RZ, -0x1 ;  /* 0xffffffffff057424 */ /* 0x000fe400078e00ff */
[----:B------:R-:W-:Y:S01]  /*3bc0*/  ISETP.NE.AND.EX P0, PT, R27, RZ, PT, P0 ;  /* 0x000000ff1b00720c */ /* 0x000fe20003f05300 */
[----:B------:R3:W4:Y:S01]  /*3bd0*/  F2I.U32.TRUNC.NTZ R12, R0 ;  /* 0x00000000000c7305 */ /* 0x000722000020f000 */
[----:B------:R-:W3:Y:S01]  /*3be0*/  LDC R13, c[0x0][0x148] ;  /* 0x00005200ff0d7b82 */ /* 0x000ee20000000800 */
[----:B--2---:R-:W-:-:S02]  /*3bf0*/  SHF.R.U64 R10, R2, R4, R3 ;  /* 0x00000004020a7219 */ /* 0x004fc40000001203 */
[----:B------:R-:W-:-:S05]  /*3c00*/  SHF.R.U32.HI R3, RZ, R4, R3 ;  /* 0x00000004ff037219 */ /* 0x000fca0000011603 */
[----:B------:R-:W2:Y:S01]  /*3c10*/  LDC R14, c[0x0][0x600] ;  /* 0x00018000ff0e7b82 */ /* 0x000ea20000000800 */
[-CC-:B-1----:R-:W-:Y:S02]  /*3c20*/  SHF.R.U64 R8, R10, R6.reuse, R3.reuse ;  /* 0x000000060a087219 */ /* 0x182fe40000001203 */
[----:B------:R-:W-:-:S05]  /*3c30*/  SHF.R.U32.HI R3, RZ, R6, R3 ;  /* 0x00000006ff037219 */ /* 0x000fca0000011603 */
[----:B------:R-:W1:Y:S01]  /*3c40*/  LDC R25, c[0x0][0x648] ;  /* 0x00019200ff197b82 */ /* 0x000e620000000800 */
[-CC-:B0-----:R-:W-:Y:S02]  /*3c50*/  SHF.R.U64 R11, R8, R24.reuse, R3.reuse ;  /* 0x00000018080b7219 */ /* 0x181fe40000001203 */
[-C--:B------:R-:W-:Y:S02]  /*3c60*/  SHF.L.U32 R5, R5, R24.reuse, RZ ;  /* 0x0000001805057219 */ /* 0x080fe400000006ff */
[-C--:B------:R-:W-:Y:S01]  /*3c70*/  SHF.R.U32.HI R3, RZ, R24.reuse, R3 ;  /* 0x00000018ff037219 */ /* 0x080fe20000011603 */
[----:B------:R-:W-:Y:S01]  /*3c80*/  IMAD.MOV.U32 R2, RZ, RZ, R11 ;  /* 0x000000ffff027224 */ /* 0x000fe200078e000b */
[----:B------:R-:W-:Y:S01]  /*3c90*/  SHF.L.U32 R24, R7, R24, RZ ;  /* 0x0000001807187219 */ /* 0x000fe200000006ff */
[----:B------:R-:W0:Y:S01]  /*3ca0*/  LDC R32, c[0x0][0x638] ;  /* 0x00018e00ff207b82 */ /* 0x000e220000000800 */
[----:B------:R-:W-:-:S07]  /*3cb0*/  LOP3.LUT R21, RZ, R5, RZ, 0x33, !PT ;  /* 0x00000005ff157212 */ /* 0x000fce00078e33ff */
[----:B------:R-:W0:Y:S01]  /*3cc0*/  LDC R33, c[0x0][0x610] ;  /* 0x00018400ff217b82 */ /* 0x000e220000000800 */
[----:B----4-:R-:W-:Y:S05]  /*3cd0*/  @!P0 BRA `(.L_x_55) ;  /* 0x0000000000288947 */ /* 0x010fea0003800000 */
[----:B---3--:R-:W3:Y:S02]  /*3ce0*/  LDC R0, c[0x0][0x64c] ;  /* 0x00019300ff007b82 */ /* 0x008ee40000000800 */
[----:B---3--:R-:W-:-:S05]  /*3cf0*/  IADD3 R7, P0, R11, R0, RZ ;  /* 0x000000000b077210 */ /* 0x008fca0007f1e0ff */
        /* <DEDUP_REMOVED lines=8> */
.L_x_55:
[----:B------:R-:W-:Y:S01]  /*3d80*/  ISETP.NE.AND P0, PT, R22, 0x1, PT ;  /* 0x000000011600780c */ /* 0x000fe20003f05270 */
[----:B--2---:R-:W-:Y:S01]  /*3d90*/  VIADD R5, R14, 0xffffffff ;  /* 0xffffffff0e057836 */ /* 0x004fe20000000000 */
[----:B-1-3--:R-:W-:Y:S01]  /*3da0*/  SHF.R.U64 R0, R2, R25, R3 ;  /* 0x0000001902007219 */ /* 0x00afe20000001203 */
[----:B------:R-:W-:Y:S01]  /*3db0*/  IMAD.MOV R12, RZ, RZ, -R12 ;  /* 0x000000ffff0c7224 */ /* 0x000fe200078e0a0c */
[----:B------:R-:W-:Y:S01]  /*3dc0*/  LOP3.LUT R3, R8, R21, RZ, 0xc0, !PT ;  /* 0x0000001508037212 */ /* 0x000fe200078ec0ff */
[----:B------:R-:W-:Y:S02]  /*3dd0*/  IMAD.MOV.U32 R4, RZ, RZ, 0x1 ;  /* 0x00000001ff047424 */ /* 0x000fe400078e00ff */
[----:B------:R-:W-:Y:S02]  /*3de0*/  IMAD.MOV R2, RZ, RZ, -R0 ;  /* 0x000000ffff027224 */ /* 0x000fe400078e0a00 */
[----:B------:R-:W-:Y:S01]  /*3df0*/  IMAD R0, R24, R0, R3 ;  /* 0x0000000018007224 */ /* 0x000fe200078e0203 */
[----:B------:R-:W-:Y:S01]  /*3e00*/  LOP3.LUT R3, R10, R5, RZ, 0xc0, !PT ;  /* 0x000000050a037212 */ /* 0x000fe200078ec0ff */
[----:B0-----:R-:W-:-:S02]  /*3e10*/  IMAD R2, R2, R32, R11 ;  /* 0x0000002002027224 */ /* 0x001fc400078e020b */
[----:B------:R-:W-:Y:S02]  /*3e20*/  @P0 IMAD R15, R13, R12, R20 ;  /* 0x0000000c0d0f0224 */ /* 0x000fe400078e0214 */
[----:B------:R-:W-:Y:S01]  /*3e30*/  IMAD R3, R2, R14, R3 ;  /* 0x0000000e02037224 */ /* 0x000fe200078e0203 */
[----:B------:R-:W-:Y:S01]  /*3e40*/  PRMT R2, R4, 0x7610, R2 ;  /* 0x0000761004027816 */ /* 0x000fe20000000002 */
[----:B------:R-:W-:-:S05]  /*3e50*/  IMAD R0, R0, R33, R15 ;  /* 0x0000002100007224 */ /* 0x000fca00078e020f */
[----:B------:R-:W-:Y:S02]  /*3e60*/  SEL R41, R3, R0, !P0 ;  /* 0x0000000003297207 */ /* 0x000fe40004000000 */
[----:B------:R-:W-:-:S07]  /*3e70*/  SEL R0, R0, R3, !P0 ;  /* 0x0000000300007207 */ /* 0x000fce0004000000 */
.L_x_53:
[----:B------:R-:W-:Y:S01]  /*3e80*/  LOP3.LUT P0, RZ, R2, 0xff, RZ, 0xc0, !PT ;  /* 0x000000ff02ff7812 */ /* 0x000fe2000780c0ff */
[----:B------:R-:W-:-:S12]  /*3e90*/  IMAD.MOV.U32 R40, RZ, RZ, R0 ;  /* 0x000000ffff287224 */ /* 0x000fd800078e0000 */
[----:B------:R-:W-:Y:S05]  /*3ea0*/  @P0 BRA `(.L_x_56) ;  /* 0xffffffd000d00947 */ /* 0x000fea000383ffff */
[----:B------:R-:W-:Y:S05]  /*3eb0*/  EXIT ;  /* 0x000000000000794d */ /* 0x000fea0003800000 */
.L_x_7:
        /* <DEDUP_REMOVED lines=26> */
.L_x_58:
[----:B------:R-:W0:Y:S01]  /*4060*/  LDC.64 R28, c[0x0][0x640] ;  /* 0x00019000ff1c7b82 */ /* 0x000e220000000a00 */
[-CC-:B------:R-:W-:Y:S01]  /*4070*/  SHF.R.U64 R15, R10, R20.reuse, R11.reuse ;  /* 0x000000140a0f7219 */ /* 0x180fe2000000120b */
[----:B------:R-:W-:Y:S01]  /*4080*/  IMAD.MOV.U32 R26, RZ, RZ, 0x1 ;  /* 0x00000001ff1a7424 */ /* 0x000fe200078e00ff */
        /* <DEDUP_REMOVED lines=8> */
[----:B------:R-:W-:Y:S01]  /*4110*/  IMAD.MOV.U32 R8, RZ, RZ, -0x1 ;  /* 0xffffffffff087424 */ /* 0x000fe200078e00ff */
[----:B------:R-:W3:Y:S01]  /*4120*/  LDC R27, c[0x0][0x658] ;  /* 0x00019600ff1b7b82 */ /* 0x000ee20000000800 */
[----:B------:R-:W-:Y:S01]  /*4130*/  IMAD.IADD R7, R7, 0x1, R9 ;  /* 0x0000000107077824 */ /* 0x000fe200078e0209 */
[----:B0-----:R-:W-:-:S04]  /*4140*/  ISETP.NE.U32.AND P0, PT, R28, RZ, PT ;  /* 0x000000ff1c00720c */ /* 0x001fc80003f05070 */
        /* <DEDUP_REMOVED lines=25> */
.L_x_59:
[----:B------:R-:W-:Y:S01]  /*42e0*/  ISETP.NE.AND P0, PT, R22, 0x1, PT ;  /* 0x000000011600780c */ /* 0x000fe20003f05270 */
[----:B------:R-:W-:Y:S01]  /*42f0*/  IMAD.MOV.U32 R13, RZ, RZ, R15 ;  /* 0x000000ffff0d7224 */ /* 0x000fe200078e000f */
[----:B-1----:R-:W-:Y:S02]  /*4300*/  SHF.R.U64 R6, R6, R24, R7 ;  /* 0x0000001806067219 */ /* 0x002fe40000001207 */
[----:B------:R-:W-:Y:S01]  /*4310*/  LOP3.LUT R3, R21, R30, RZ, 0xc0, !PT ;  /* 0x0000001e15037212 */ /* 0x000fe200078ec0ff */
[----:B0-----:R-:W-:Y:S01]  /*4320*/  VIADD R21, R23, 0xffffffff ;  /* 0xffffffff17157836 */ /* 0x001fe20000000000 */
[----:B------:R-:W-:Y:S01]  /*4330*/  SHF.L.U32 R26, R26, R27, RZ ;  /* 0x0000001b1a1a7219 */ /* 0x000fe200000006ff */
[----:B------:R-:W-:-:S03]  /*4340*/  IMAD.MOV R7, RZ, RZ, -R6 ;  /* 0x000000ffff077224 */ /* 0x000fc600078e0a06 */
[----:B------:R-:W-:Y:S01]  /*4350*/  LOP3.LUT R21, R12, R21, RZ, 0xc0, !PT ;  /* 0x000000150c157212 */ /* 0x000fe200078ec0ff */
[----:B------:R-:W-:Y:S02]  /*4360*/  IMAD R3, R26, R6, R3 ;  /* 0x000000061a037224 */ /* 0x000fe400078e0203 */
[----:B------:R-:W-:Y:S02]  /*4370*/  @P0 IMAD R4, R5, R14, R2 ;  /* 0x0000000e05040224 */ /* 0x000fe400078e0202 */
[----:B--2---:R-:W-:Y:S02]  /*4380*/  IMAD R2, R7, R25, R20 ;  /* 0x0000001907027224 */ /* 0x004fe400078e0214 */
[----:B---3--:R-:W-:Y:S02]  /*4390*/  IMAD R4, R3, R31, R4 ;  /* 0x0000001f03047224 */ /* 0x008fe400078e0204 */
[----:B------:R-:W-:Y:S02]  /*43a0*/  IMAD R21, R2, R23, R21 ;  /* 0x0000001702157224 */ /* 0x000fe400078e0215 */
[----:B------:R-:W-:-:S03]  /*43b0*/  IMAD.MOV.U32 R6, RZ, RZ, 0x1 ;  /* 0x00000001ff067424 */ /* 0x000fc600078e00ff */
[----:B------:R-:W-:Y:S02]  /*43c0*/  SEL R20, R21, R4, !P0 ;  /* 0x0000000415147207 */ /* 0x000fe40004000000 */
[----:B------:R-:W-:-:S07]  /*43d0*/  SEL R21, R4, R21, !P0 ;  /* 0x0000001504157207 */ /* 0x000fce0004000000 */
.L_x_57:
[----:B------:R-:W-:-:S08]  /*43e0*/  NOP ;  /* 0x0000000000007918 */ /* 0x000fd00000000000 */
[----:B------:R-:W0:-:S00]  /*43f0*/  USETMAXREG.DEALLOC.CTAPOOL 0x28 ;  /* 0x00000028000079c8 */ /* 0x000e0000080e0500 */
[----:B0-----:R-:W-:-:S13]  /*4400*/  ISETP.NE.AND P0, PT, R0, RZ, PT ;  /* 0x000000ff0000720c */ /* 0x001fda0003f05270 */
[----:B------:R-:W-:Y:S05]  /*4410*/  @P0 EXIT ;  /* 0x000000000000094d */ /* 0x000fea0003800000 */
[----:B------:R-:W-:Y:S01]  /*4420*/  LOP3.LUT P0, RZ, R6, 0xff, RZ, 0xc0, !PT ;  /* 0x000000ff06ff7812 */ /* 0x000fe2000780c0ff */
[----:B------:R-:W-:Y:S02]  /*4430*/  IMAD.MOV.U32 R0, RZ, RZ, 0x1 ;  /* 0x00000001ff007424 */ /* 0x000fe400078e00ff */
[----:B------:R-:W-:-:S10]  /*4440*/  IMAD.MOV.U32 R6, RZ, RZ, RZ ;  /* 0x000000ffff067224 */ /* 0x000fd400078e00ff */
[----:B------:R-:W-:Y:S05]  /*4450*/  @!P0 BRA `(.L_x_60) ;  /* 0x0000000c004c8947 */ /* 0x000fea0003800000 */
[----:B------:R-:W0:Y:S01]  /*4460*/  LDC R0, c[0x0][0x28c] ;  /* 0x0000a300ff007b82 */ /* 0x000e220000000800 */
[----:B------:R-:W1:Y:S01]  /*4470*/  S2R R10, SR_CgaCtaId ;  /* 0x00000000000a7919 */ /* 0x000e620000008800 */
[----:B------:R-:W-:Y:S01]  /*4480*/  ULDC UR5, c[0x0][0x600] ;  /* 0x0001800000057ab9 */ /* 0x000fe20000000800 */
[----:B------:R-:W-:Y:S01]  /*4490*/  ULDC UR4, c[0x0][0xc] ;  /* 0x0000030000047ab9 */ /* 0x000fe20000000800 */
[----:B------:R-:W-:Y:S01]  /*44a0*/  UIADD3 UR16, UR5, -0x1, URZ ;  /* 0xffffffff05107890 */ /* 0x000fe2000fffe03f */
[----:B------:R-:W-:Y:S01]  /*44b0*/  BSSY B0, `(.L_x_60) ;  /* 0x00000cd000007945 */ /* 0x000fe20003800000 */
[----:B------:R-:W-:Y:S01]  /*44c0*/  ULDC UR6, c[0x0][0x658] ;  /* 0x0001960000067ab9 */ /* 0x000fe20000000800 */
[----:B------:R-:W-:Y:S01]  /*44d0*/  ULDC UR5, c[0x0][0x10] ;  /* 0x0000040000057ab9 */ /* 0x000fe20000000800 */
[----:B------:R-:W-:Y:S01]  /*44e0*/  UMOV UR7, 0xffffffff ;  /* 0xffffffff00077882 */ /* 0x000fe20000000000 */
[----:B------:R-:W-:Y:S01]  /*44f0*/  UMOV UR8, 0x1 ;  /* 0x0000000100087882 */ /* 0x000fe20000000000 */
[----:B------:R-:W-:Y:S01]  /*4500*/  UIMAD.WIDE.U32 UR4, UR4, UR5, URZ ;  /* 0x00000005040472a5 */ /* 0x000fe2000f8e003f */
[----:B------:R-:W-:Y:S01]  /*4510*/  IMAD.MOV.U32 R8, RZ, RZ, 0x1 ;  /* 0x00000001ff087424 */ /* 0x000fe200078e00ff */
[----:B------:R-:W-:Y:S01]  /*4520*/  USHF.L.U32 UR7, UR7, UR6, URZ ;  /* 0x0000000607077299 */ /* 0x000fe2000800063f */
[----:B------:R-:W-:Y:S01]  /*4530*/  LOP3.LUT R12, R17, 0x2, RZ, 0xfc, !PT ;  /* 0x00000002110c7812 */ /* 0x000fe200078efcff */
[----:B------:R-:W-:Y:S01]  /*4540*/  USHF.L.U32 UR18, UR8, UR6, URZ ;  /* 0x0000000608127299 */ /* 0x000fe2000800063f */
[----:B------:R-:W-:Y:S01]  /*4550*/  IMAD.MOV.U32 R6, RZ, RZ, RZ ;  /* 0x000000ffff067224 */ /* 0x000fe200078e00ff */
[----:B------:R-:W-:Y:S01]  /*4560*/  ULOP3.LUT UR17, URZ, UR7, URZ, 0x33, !UPT ;  /* 0x000000073f117292 */ /* 0x000fe2000f8e333f */
[----:B------:R-:W-:Y:S01]  /*4570*/  ULDC UR6, c[0x0][0x14] ;  /* 0x0000050000067ab9 */ /* 0x000fe20000000800 */
[----:B------:R-:W-:Y:S01]  /*4580*/  ULDC.64 UR22, c[0x0][0x198] ;  /* 0x0000660000167ab9 */ /* 0x000fe20000000a00 */
[----:B------:R-:W-:-:S02]  /*4590*/  UIMAD.WIDE.U32 UR20, UR4, UR6, URZ ;  /* 0x00000006041472a5 */ /* 0x000fc4000f8e003f */
[----:B------:R-:W-:Y:S01]  /*45a0*/  UIMAD UR13, UR5, UR6, URZ ;  /* 0x00000006050d72a4 */ /* 0x000fe2000f8e023f */
[----:B0-----:R-:W-:-:S03]  /*45b0*/  VIADD R0, R0, 0x3f ;  /* 0x0000003f00007836 */ /* 0x001fc60000000000 */
[----:B------:R-:W-:Y:S02]  /*45c0*/  UIADD3 UR13, UR21, UR13, URZ ;  /* 0x0000000d150d7290 */ /* 0x000fe4000fffe03f */
[----:B------:R-:W-:-:S04]  /*45d0*/  SHF.R.S32.HI R3, RZ, 0x1f, R0 ;  /* 0x0000001fff037819 */ /* 0x000fc80000011400 */
[----:B------:R-:W-:Y:S01]  /*45e0*/  LEA.HI R3, R3, R0, RZ, 0x6 ;  /* 0x0000000003037211 */ /* 0x000fe200078f30ff */
[C---:B-1----:R-:W-:Y:S02]  /*45f0*/  IMAD.SHL.U32 R9, R10.reuse, 0x4, RZ ;  /* 0x000000040a097824 */ /* 0x042fe400078e00ff */
[----:B------:R-:W-:Y:S01]  /*4600*/  IMAD.SHL.U32 R10, R10, 0x100, RZ ;  /* 0x000001000a0a7824 */ /* 0x000fe200078e00ff */
[----:B------:R-:W-:Y:S01]  /*4610*/  SHF.R.S32.HI R7, RZ, 0x6, R3 ;  /* 0x00000006ff077819 */ /* 0x000fe20000011403 */
[----:B------:R-:W-:Y:S01]  /*4620*/  IMAD.MOV.U32 R0, RZ, RZ, 0x1 ;  /* 0x00000001ff007424 */ /* 0x000fe200078e00ff */
[----:B------:R-:W-:Y:S02]  /*4630*/  LOP3.LUT R9, R9, 0x4, RZ, 0xc0, !PT ;  /* 0x0000000409097812 */ /* 0x000fe400078ec0ff */
[----:B------:R-:W-:Y:S01]  /*4640*/  LOP3.LUT R10, R10, 0x100, RZ, 0xc0, !PT ;  /* 0x000001000a0a7812 */ /* 0x000fe200078ec0ff */
[----:B------:R-:W-:-:S07]  /*4650*/  VIADD R11, R7, 0x1 ;  /* 0x00000001070b7836 */ /* 0x000fce0000000000 */
.L_x_71:
[----:B------:R-:W-:-:S03]  /*4660*/  UMOV UR4, 0xffffffff ;  /* 0xffffffff00047882 */ /* 0x000fc60000000000 */
[----:B------:R-:W-:Y:S05]  /*4670*/  BRA.DIV UR4, `(.L_x_61) ;  /* 0x0000000e04ac7947 */ /* 0x000fea000b800000 */
[----:B------:R-:W-:-:S13]  /*4680*/  ELECT P6, URZ, PT ;  /* 0x00000000003f782f */ /* 0x000fda00038c0000 */
.L_x_82:
[----:B------:R-:W0:Y:S01]  /*4690*/  LDC R2, c[0x0][0x28c] ;  /* 0x0000a300ff027b82 */ /* 0x000e220000000800 */
[----:B------:R-:W-:Y:S01]  /*46a0*/  BSSY B1, `(.L_x_62) ;  /* 0x0000038000017945 */ /* 0x000fe20003800000 */
[----:B0-----:R-:W-:-:S13]  /*46b0*/  ISETP.LT.OR P6, PT, R2, 0x1, !P6 ;  /* 0x000000010200780c */ /* 0x001fda00077c1670 */
[----:B------:R-:W-:Y:S05]  /*46c0*/  @P6 BRA `(.L_x_63) ;  /* 0x0000000000d46947 */ /* 0x000fea0003800000 */
[----:B------:R-:W-:Y:S02]  /*46d0*/  IMAD R20, R20, 0x8, R9 ;  /* 0x0000000814147824 */ /* 0x000fe400078e0209 */
[----:B------:R-:W-:Y:S02]  /*46e0*/  IMAD R21, R21, 0x180, RZ ;  /* 0x0000018015157824 */ /* 0x000fe400078e02ff */
[----:B------:R-:W-:Y:S02]  /*46f0*/  IMAD.MOV.U32 R23, RZ, RZ, RZ ;  /* 0x000000ffff177224 */ /* 0x000fe400078e00ff */
[----:B------:R-:W-:Y:S02]  /*4700*/  IMAD.MOV.U32 R2, RZ, RZ, R11 ;  /* 0x000000ffff027224 */ /* 0x000fe400078e000b */
[----:B------:R-:W-:Y:S02]  /*4710*/  IMAD.MOV.U32 R3, RZ, RZ, R0 ;  /* 0x000000ffff037224 */ /* 0x000fe400078e0000 */
[----:B------:R-:W-:-:S07]  /*4720*/  IMAD.MOV.U32 R5, RZ, RZ, R6 ;  /* 0x000000ffff057224 */ /* 0x000fce00078e0006 */
.L_x_66:
[----:B------:R-:W0:Y:S01]  /*4730*/  S2R R15, SR_CgaCtaId ;  /* 0x00000000000f7919 */ /* 0x000e220000008800 */
[----:B------:R-:W-:Y:S02]  /*4740*/  MOV R4, 0x400 ;  /* 0x0000040000047802 */ /* 0x000fe40000000f00 */
[----:B------:R-:W-:-:S13]  /*4750*/  LOP3.LUT P1, RZ, R16, 0x7f, RZ, 0xc0, !PT ;  /* 0x0000007f10ff7812 */ /* 0x000fda000782c0ff */
[----:B------:R-:W1:Y:S01]  /*4760*/  @!P1 LDC R14, c[0x0][0x500] ;  /* 0x00014000ff0e9b82 */ /* 0x000e620000000800 */
[----:B0-----:R-:W-:Y:S02]  /*4770*/  LEA R24, R15, R4, 0x18 ;  /* 0x000000040f187211 */ /* 0x001fe400078ec0ff */
[----:B------:R-:W-:-:S03]  /*4780*/  SHF.L.U32 R4, R3, 0x1f, RZ ;  /* 0x0000001f03047819 */ /* 0x000fc600000006ff */
[----:B------:R-:W-:-:S04]  /*4790*/  IMAD R15, R5, 0x8, R24 ;  /* 0x00000008050f7824 */ /* 0x000fc800078e0218 */
[----:B------:R-:W0:Y:S02]  /*47a0*/  SYNCS.PHASECHK.TRANS64.TRYWAIT P0, [R15+URZ+0x20], R4 ;  /* 0x000020040f0075a7 */ /* 0x000e24000800017f */
[----:B01----:R-:W-:Y:S05]  /*47b0*/  @!P0 BRA `(.L_x_64) ;  /* 0x0000000c007c8947 */ /* 0x003fea0003800000 */
.L_x_83:
[----:B0-----:R-:W-:Y:S01]  /*47c0*/  PRMT R4, R12, 0x9910, RZ ;  /* 0x000099100c047816 */ /* 0x001fe200000000ff */
[----:B------:R0:W-:Y:S03]  /*47d0*/  @!P1 SYNCS.ARRIVE.TRANS64 RZ, [R15+URZ], R14 ;  /* 0x0000000e0fff99a7 */ /* 0x0001e6000800003f */
[----:B------:R-:W-:-:S13]  /*47e0*/  ISETP.NE.AND P0, PT, R4, 0x2, PT ;  /* 0x000000020400780c */ /* 0x000fda0003f05270 */
[----:B0-----:R-:W-:Y:S05]  /*47f0*/  @P0 BRA `(.L_x_65) ;  /* 0x0000000000040947 */ /* 0x001fea0003800000 */
[----:B------:R-:W-:Y:S01]  /*4800*/  BPT.TRAP 0x1 ;  /* 0x000000040000795c */ /* 0x000fe20000300000 */
.L_x_65:
[----:B------:R-:W-:Y:S01]  /*4810*/  IMAD R14, R5, 0xc000, R24 ;  /* 0x0000c000050e7824 */ /* 0x000fe200078e0218 */
[----:B------:R-:W-:Y:S01]  /*4820*/  R2UR UR9, R15 ;  /* 0x000000000f0972ca */ /* 0x000fe200000e0000 */
[----:B------:R-:W-:Y:S01]  /*4830*/  IMAD R4, R5, 0x200, R10 ;  /* 0x0000020005047824 */ /* 0x000fe200078e020a */
[----:B------:R-:W-:Y:S01]  /*4840*/  UIADD3 UR4, UP0, UR22, 0xf0, URZ ;  /* 0x000000f016047890 */ /* 0x000fe2000ff1e03f */
[----:B------:R-:W-:Y:S01]  /*4850*/  VIADD R2, R2, 0xffffffff ;  /* 0xffffffff02027836 */ /* 0x000fe20000000000 */
[----:B------:R-:W-:Y:S01]  /*4860*/  R2UR UR5, R14 ;  /* 0x000000000e0572ca */ /* 0x000fe200000e0000 */
[----:B------:R-:W-:Y:S01]  /*4870*/  IMAD R4, R4, 0x2, R24 ;  /* 0x0000000204047824 */ /* 0x000fe200078e0218 */
[----:B------:R-:W-:Y:S01]  /*4880*/  R2UR UR11, R21 ;  /* 0x00000000150b72ca */ /* 0x000fe200000e0000 */
[----:B------:R-:W-:Y:S01]  /*4890*/  UIADD3 UR24, UP1, UR22, 0x1f0, URZ ;  /* 0x000001f016187890 */ /* 0x000fe2000ff3e03f */
[----:B------:R-:W-:Y:S01]  /*48a0*/  R2UR UR10, R23 ;  /* 0x00000000170a72ca */ /* 0x000fe200000e0000 */
[----:B------:R-:W-:Y:S01]  /*48b0*/  VIADD R5, R5, 0x1 ;  /* 0x0000000105057836 */ /* 0x000fe20000000000 */
[----:B------:R-:W-:Y:S01]  /*48c0*/  R2UR UR8, R4 ;  /* 0x00000000040872ca */ /* 0x000fe200000e0000 */
[----:B------:R-:W-:Y:S01]  /*48d0*/  UIADD3.X UR25, URZ, UR23, URZ, UP1, !UPT ;  /* 0x000000173f197290 */ /* 0x000fe20008ffe43f */
[----:B------:R-:W-:Y:S01]  /*48e0*/  R2UR UR12, R13 ;  /* 0x000000000d0c72ca */ /* 0x000fe200000e0000 */
[----:B------:R-:W-:Y:S01]  /*48f0*/  UMOV UR6, 0x0 ;  /* 0x0000000000067882 */ /* 0x000fe20000000000 */
[----:B------:R-:W-:Y:S01]  /*4900*/  R2UR UR19, R20 ;  /* 0x00000000141372ca */ /* 0x000fe200000e0000 */
[----:B------:R-:W-:Y:S01]  /*4910*/  UMOV UR7, 0x10000000 ;  /* 0x1000000000077882 */ /* 0x000fe20000000000 */
[----:B------:R-:W-:Y:S01]  /*4920*/  ISETP.GT.AND P1, PT, R2, 0x1, PT ;  /* 0x000000010200780c */ /* 0x000fe20003f24270 */
[----:B------:R-:W-:Y:S01]  /*4930*/  UIADD3 UR14, UR5, 0x100, URZ ;  /* 0x00000100050e7890 */ /* 0x000fe2000fffe03f */
[----:B------:R-:W-:Y:S01]  /*4940*/  ISETP.NE.AND P0, PT, R5, 0x4, PT ;  /* 0x000000040500780c */ /* 0x000fe20003f05270 */
[----:B------:R-:W-:Y:S01]  /*4950*/  UIADD3.X UR5, URZ, UR23, URZ, UP0, !UPT ;  /* 0x000000173f057290 */ /* 0x000fe200087fe43f */
[----:B------:R-:W-:Y:S01]  /*4960*/  VIADD R23, R23, 0x40 ;  /* 0x0000004017177836 */ /* 0x000fe20000000000 */
[----:B------:R-:W-:Y:S01]  /*4970*/  UMOV UR26, 0x30000 ;  /* 0x00030000001a7882 */ /* 0x000fe20000000000 */
[----:B------:R-:W-:Y:S01]  /*4980*/  SEL R4, RZ, 0x1, P0 ;  /* 0x00000001ff047807 */ /* 0x000fe20000000000 */
[----:B------:R-:W-:Y:S01]  /*4990*/  UIADD3 UR15, UR8, 0x30100, URZ ;  /* 0x00030100080f7890 */ /* 0x000fe2000fffe03f */
[----:B------:R-:W-:-:S02]  /*49a0*/  SEL R5, R5, RZ, P0 ;  /* 0x000000ff05057207 */ /* 0x000fc40000000000 */
[----:B------:R-:W-:Y:S01]  /*49b0*/  UMOV UR8, UR14 ;  /* 0x0000000e00087c82 */ /* 0x000fe20008000000 */
[----:B------:R-:W-:Y:S01]  /*49c0*/  LOP3.LUT R3, R3, R4, RZ, 0x3c, !PT ;  /* 0x0000000403037212 */ /* 0x000fe200078e3cff */
[----:B------:R0:W-:Y:S02]  /*49d0*/  UTMALDG.3D [UR8], [UR4], desc[UR6] ;  /* 0x00000608040075b4 */ /* 0x0001e40008011000 */
[----:B0-----:R-:W-:Y:S01]  /*49e0*/  UMOV UR8, UR15 ;  /* 0x0000000f00087c82 */ /* 0x001fe20008000000 */
[----:B------:R-:W-:Y:S02]  /*49f0*/  UMOV UR11, UR19 ;  /* 0x00000013000b7c82 */ /* 0x000fe40008000000 */
[----:B------:R0:W-:Y:S02]  /*4a00*/  UTMALDG.3D.MULTICAST [UR8], [UR24], UR26, desc[UR6] ;  /* 0x00000608180073b4 */ /* 0x0001e4000801181a */
[----:B0-----:R-:W-:Y:S05]  /*4a10*/  @P1 BRA `(.L_x_66) ;  /* 0xfffffffc00441947 */ /* 0x001fea000383ffff */
.L_x_63:
[----:B------:R-:W-:Y:S05]  /*4a20*/  BSYNC B1 ;  /* 0x0000000000017941 */ /* 0x000fea0003800000 */
.L_x_62:
[----:B------:R-:W-:Y:S01]  /*4a30*/  LOP3.LUT P1, RZ, R8, 0xff, RZ, 0xc0, !PT ;  /* 0x000000ff08ff7812 */ /* 0x000fe2000782c0ff */
[C---:B------:R-:W-:Y:S01]  /*4a40*/  IMAD.IADD R6, R7.reuse, 0x1, R6 ;  /* 0x0000000107067824 */ /* 0x040fe200078e0206 */
[----:B------:R-:W-:Y:S01]  /*4a50*/  IADD3 R18, P2, R18, UR20, RZ ;  /* 0x0000001412127c10 */ /* 0x000fe2000ff5e0ff */
[----:B------:R-:W-:Y:S01]  /*4a60*/  ULDC.64 UR4, c[0x0][0x650] ;  /* 0x0001940000047ab9 */ /* 0x000fe20000000a00 */
[----:B------:R-:W-:Y:S01]  /*4a70*/  BSSY B1, `(.L_x_67) ;  /* 0x000006e000017945 */ /* 0x000fe20003800000 */
[----:B------:R-:W-:Y:S01]  /*4a80*/  IMAD.MOV.U32 R21, RZ, RZ, -0x1 ;  /* 0xffffffffff157424 */ /* 0x000fe200078e00ff */
[----:B------:R-:W-:Y:S01]  /*4a90*/  ISETP.GT.U32.AND P0, PT, R6, 0x3, PT ;  /* 0x000000030600780c */ /* 0x000fe20003f04070 */
[----:B------:R-:W-:Y:S01]  /*4aa0*/  IMAD.MOV.U32 R20, RZ, RZ, -0x1 ;  /* 0xffffffffff147424 */ /* 0x000fe200078e00ff */
[----:B------:R-:W-:Y:S01]  /*4ab0*/  SHF.R.U32.HI R2, RZ, 0x2, R6 ;  /* 0x00000002ff027819 */ /* 0x000fe20000011606 */
[----:B------:R-:W-:Y:S01]  /*4ac0*/  IMAD.MOV.U32 R13, RZ, RZ, -0x1 ;  /* 0xffffffffff0d7424 */ /* 0x000fe200078e00ff */
[----:B------:R-:W-:-:S02]  /*4ad0*/  ISETP.LT.U32.AND P0, PT, R7, 0x4, P0 ;  /* 0x000000040700780c */ /* 0x000fc40000701070 */
[----:B------:R-:W-:Y:S01]  /*4ae0*/  IADD3.X R19, R19, UR13, RZ, P2, !PT ;  /* 0x0000000d13137c10 */ /* 0x000fe200097fe4ff */
[----:B------:R-:W0:Y:S01]  /*4af0*/  @P1 S2R R4, SR_CgaCtaId ;  /* 0x0000000000041919 */ /* 0x000e220000008800 */
[----:B------:R-:W-:Y:S02]  /*4b00*/  @P1 MOV R3, 0x400 ;  /* 0x0000040000031802 */ /* 0x000fe40000000f00 */
[----:B------:R-:W-:Y:S02]  /*4b10*/  ISETP.GE.U32.AND P2, PT, R18, UR4, PT ;  /* 0x0000000412007c0c */ /* 0x000fe4000bf46070 */
[----:B------:R-:W-:Y:S02]  /*4b20*/  LOP3.LUT R2, R2, 0x1, RZ, 0xc0, !PT ;  /* 0x0000000102027812 */ /* 0x000fe400078ec0ff */
[----:B------:R-:W-:Y:S02]  /*4b30*/  LOP3.LUT R6, R6, 0x3, RZ, 0xc0, !PT ;  /* 0x0000000306067812 */ /* 0x000fe400078ec0ff */
[----:B------:R-:W-:-:S02]  /*4b40*/  PRMT R8, RZ, 0x7610, R8 ;  /* 0x00007610ff087816 */ /* 0x000fc40000000008 */
[----:B0-----:R-:W-:-:S04]  /*4b50*/  @P1 LEA R3, R4, R3, 0x18 ;  /* 0x0000000304031211 */ /* 0x001fc800078ec0ff */
[----:B------:R0:W-:Y:S01]  /*4b60*/  @P1 SYNCS.ARRIVE.TRANS64.A1T0 RZ, [R3+URZ+0x58], RZ ;  /* 0x000058ff03ff19a7 */ /* 0x0001e2000810003f */
[----:B------:R-:W-:-:S04]  /*4b70*/  ISETP.NE.U32.AND P1, PT, R2, 0x1, PT ;  /* 0x000000010200780c */ /* 0x000fc80003f25070 */
[----:B------:R-:W-:Y:S02]  /*4b80*/  ISETP.GT.U32.AND P1, PT, R7, 0x3, !P1 ;  /* 0x000000030700780c */ /* 0x000fe40004f24070 */
[----:B0-----:R-:W-:Y:S02]  /*4b90*/  SEL R3, RZ, 0x1, !P0 ;  /* 0x00000001ff037807 */ /* 0x001fe40004000000 */
[----:B------:R-:W-:Y:S02]  /*4ba0*/  ISETP.GE.U32.AND.EX P0, PT, R19, UR5, PT, P2 ;  /* 0x0000000513007c0c */ /* 0x000fe4000bf06120 */
[----:B------:R-:W-:-:S04]  /*4bb0*/  SEL R2, RZ, 0x1, !P1 ;  /* 0x00000001ff027807 */ /* 0x000fc80004800000 */
[----:B------:R-:W-:Y:S02]  /*4bc0*/  LOP3.LUT R0, R2, R0, R3, 0x96, !PT ;  /* 0x0000000002007212 */ /* 0x000fe400078e9603 */
[----:B------:R-:W-:-:S05]  /*4bd0*/  PRMT R2, RZ, 0x7610, R2 ;  /* 0x00007610ff027816 */ /* 0x000fca0000000002 */
[----:B------:R-:W-:Y:S05]  /*4be0*/  @P0 BRA `(.L_x_68) ;  /* 0x0000000400580947 */ /* 0x000fea0003800000 */
[----:B------:R-:W0:Y:S01]  /*4bf0*/  S2R R14, SR_CTAID.X ;  /* 0x00000000000e7919 */ /* 0x000e220000002500 */
[----:B------:R-:W-:Y:S01]  /*4c00*/  ULDC.64 UR4, c[0x0][0x628] ;  /* 0x00018a0000047ab9 */ /* 0x000fe20000000a00 */
[----:B------:R-:W-:Y:S01]  /*4c10*/  ULDC UR7, c[0x0][0x630] ;  /* 0x00018c0000077ab9 */ /* 0x000fe20000000800 */
[----:B------:R-:W-:Y:S01]  /*4c20*/  ISETP.NE.U32.AND P0, PT, RZ, UR4, PT ;  /* 0x00000004ff007c0c */ /* 0x000fe2000bf05070 */
[----:B------:R-:W1:Y:S01]  /*4c30*/  S2R R15, SR_CTAID.Y ;  /* 0x00000000000f7919 */ /* 0x000e620000002600 */
[----:B------:R-:W-:Y:S01]  /*4c40*/  ULDC UR8, c[0x0][0x150] ;  /* 0x0000540000087ab9 */ /* 0x000fe20000000800 */
[----:B------:R-:W-:Y:S01]  /*4c50*/  IMAD.MOV.U32 R2, RZ, RZ, R18 ;  /* 0x000000ffff027224 */ /* 0x000fe200078e0012 */
[----:B------:R-:W-:Y:S01]  /*4c60*/  ISETP.NE.AND.EX P0, PT, RZ, UR5, PT, P0 ;  /* 0x00000005ff007c0c */ /* 0x000fe2000bf05300 */
[----:B------:R-:W-:Y:S01]  /*4c70*/  IMAD.MOV.U32 R3, RZ, RZ, R19 ;  /* 0x000000ffff037224 */ /* 0x000fe200078e0013 */
[----:B0-----:R-:W-:-:S11]  /*4c80*/  I2FP.F32.U32 R20, R14 ;  /* 0x0000000e00147245 */ /* 0x001fd60000201000 */
[----:B------:R-:W-:Y:S05]  /*4c90*/  @!P0 BRA `(.L_x_69) ;  /* 0x0000000000288947 */ /* 0x000fea0003800000 */
[----:B------:R-:W-:Y:S02]  /*4ca0*/  ULDC UR6, c[0x0][0x634] ;  /* 0x00018d0000067ab9 */ /* 0x000fe40000000800 */
[----:B------:R-:W-:-:S05]  /*4cb0*/  IADD3 R3, P0, R18, UR6, RZ ;  /* 0x0000000612037c10 */ /* 0x000fca000ff1e0ff */
[----:B------:R-:W-:-:S04]  /*4cc0*/  IMAD.X R13, RZ, RZ, R19, P0 ;  /* 0x000000ffff0d7224 */ /* 0x000fc800000e0613 */
[----:B------:R-:W-:-:S04]  /*4cd0*/  IMAD.WIDE.U32 R4, R13, UR4, RZ ;  /* 0x000000040d047c25 */ /* 0x000fc8000f8e00ff */
[----:B------:R-:W-:-:S04]  /*4ce0*/  IMAD.WIDE.U32 R4, P0, R3, UR5, R4 ;  /* 0x0000000503047c25 */ /* 0x000fc8000f800004 */
[----:B------:R-:W-:-:S04]  /*4cf0*/  IMAD.WIDE.U32 R2, R3, UR4, RZ ;  /* 0x0000000403027c25 */ /* 0x000fc8000f8e00ff */
[----:B------:R-:W-:Y:S01]  /*4d00*/  IMAD.MOV.U32 R2, RZ, RZ, R5 ;  /* 0x000000ffff027224 */ /* 0x000fe200078e0005 */
[----:B------:R-:W-:Y:S01]  /*4d10*/  IADD3 RZ, P1, R3, R4, RZ ;  /* 0x0000000403ff7210 */ /* 0x000fe20007f3e0ff */
[----:B------:R-:W-:-:S04]  /*4d20*/  IMAD.X R3, RZ, RZ, RZ, P0 ;  /* 0x000000ffff037224 */ /* 0x000fc800000e06ff */
[----:B------:R-:W-:-:S08]  /*4d30*/  IMAD.WIDE.U32.X R2, R13, UR5, R2, P1 ;  /* 0x000000050d027c25 */ /* 0x000fd000088e0402 */
.L_x_69:
[--C-:B------:R-:W-:Y:S01]  /*4d40*/  SHF.R.U64 R13, R2, UR7, R3.reuse ;  /* 0x00000007020d7c19 */ /* 0x100fe20008001203 */
[----:B------:R-:W-:Y:S01]  /*4d50*/  FMUL R20, R20, UR8 ;  /* 0x0000000814147c20 */ /* 0x000fe20008400000 */
[----:B------:R-:W-:Y:S01]  /*4d60*/  SHF.R.U32.HI R2, RZ, UR7, R3 ;  /* 0x00000007ff027c19 */ /* 0x000fe20008011603 */
[----:B------:R-:W0:Y:S01]  /*4d70*/  LDC R23, c[0x0][0x144] ;  /* 0x00005100ff177b82 */ /* 0x000e220000000800 */
[----:B------:R-:W-:Y:S01]  /*4d80*/  IADD3 R21, P0, RZ, -R13, RZ ;  /* 0x8000000dff157210 */ /* 0x000fe20007f1e0ff */
[----:B------:R-:W-:Y:S01]  /*4d90*/  ULDC UR6, c[0x0][0x154] ;  /* 0x0000550000067ab9 */ /* 0x000fe20000000800 */
[----:B-1----:R-:W-:Y:S01]  /*4da0*/  I2FP.F32.U32 R3, R15 ;  /* 0x0000000f00037245 */ /* 0x002fe20000201000 */
[----:B------:R-:W1:Y:S01]  /*4db0*/  F2I.U32.TRUNC.NTZ R20, R20 ;  /* 0x0000001400147305 */ /* 0x000e62000020f000 */
[----:B------:R-:W-:Y:S01]  /*4dc0*/  ULDC.64 UR4, c[0x0][0x620] ;  /* 0x0001880000047ab9 */ /* 0x000fe20000000a00 */
[----:B------:R-:W-:Y:S01]  /*4dd0*/  IMAD.X R2, RZ, RZ, ~R2, P0 ;  /* 0x000000ffff027224 */ /* 0x000fe200000e0e02 */
[----:B------:R-:W-:Y:S01]  /*4de0*/  ISETP.NE.AND P2, PT, R22, 0x1, PT ;  /* 0x000000011600780c */ /* 0x000fe20003f45270 */
[----:B------:R-:W-:Y:S01]  /*4df0*/  FMUL R4, R3, UR6 ;  /* 0x0000000603047c20 */ /* 0x000fe20008400000 */
[----:B------:R-:W2:Y:S01]  /*4e00*/  LDC R24, c[0x0][0x148] ;  /* 0x00005200ff187b82 */ /* 0x000ea20000000800 */
[----:B------:R-:W-:Y:S01]  /*4e10*/  IMAD R2, R2, UR4, RZ ;  /* 0x0000000402027c24 */ /* 0x000fe2000f8e02ff */
[----:B------:R-:W-:Y:S01]  /*4e20*/  ULDC.64 UR6, c[0x0][0x640] ;  /* 0x0001900000067ab9 */ /* 0x000fe20000000a00 */
[----:B------:R-:W-:Y:S01]  /*4e30*/  IMAD.MOV.U32 R3, RZ, RZ, R19 ;  /* 0x000000ffff037224 */ /* 0x000fe200078e0013 */
[----:B------:R-:W-:Y:S01]  /*4e40*/  ISETP.NE.U32.AND P0, PT, RZ, UR6, PT ;  /* 0x00000006ff007c0c */ /* 0x000fe2000bf05070 */
[----:B------:R-:W3:Y:S01]  /*4e50*/  F2I.U32.TRUNC.NTZ R4, R4 ;  /* 0x0000000400047305 */ /* 0x000ee2000020f000 */
[----:B------:R-:W-:-:S02]  /*4e60*/  IMAD R5, R21, UR5, R2 ;  /* 0x0000000515057c24 */ /* 0x000fc4000f8e0202 */
[----:B------:R-:W-:Y:S01]  /*4e70*/  IMAD.MOV.U32 R2, RZ, RZ, R18 ;  /* 0x000000ffff027224 */ /* 0x000fe200078e0012 */
[----:B------:R-:W-:Y:S01]  /*4e80*/  ISETP.NE.AND.EX P0, PT, RZ, UR7, PT, P0 ;  /* 0x00000007ff007c0c */ /* 0x000fe2000bf05300 */
[----:B-1----:R-:W-:Y:S02]  /*4e90*/  IMAD.MOV R20, RZ, RZ, -R20 ;  /* 0x000000ffff147224 */ /* 0x002fe400078e0a14 */
[----:B------:R-:W-:Y:S01]  /*4ea0*/  IMAD.WIDE.U32 R2, R21, UR4, R2 ;  /* 0x0000000415027c25 */ /* 0x000fe2000f8e0002 */
[----:B------:R-:W-:-:S03]  /*4eb0*/  ULDC UR4, c[0x0][0x618] ;  /* 0x0001860000047ab9 */ /* 0x000fc60000000800 */
[----:B------:R-:W-:Y:S02]  /*4ec0*/  IMAD.IADD R3, R3, 0x1, R5 ;  /* 0x0000000103037824 */ /* 0x000fe400078e0205 */
[----:B0-----:R-:W-:-:S03]  /*4ed0*/  IMAD R14, R23, R20, R14 ;  /* 0x00000014170e7224 */ /* 0x001fc600078e020e */
[--C-:B------:R-:W-:Y:S01]  /*4ee0*/  SHF.R.U64 R20, R2, UR4, R3.reuse ;  /* 0x0000000402147c19 */ /* 0x100fe20008001203 */
[----:B---3--:R-:W-:Y:S01]  /*4ef0*/  IMAD.MOV R2, RZ, RZ, -R4 ;  /* 0x000000ffff027224 */ /* 0x008fe200078e0a04 */
[----:B------:R-:W-:Y:S01]  /*4f00*/  SHF.R.U32.HI R3, RZ, UR4, R3 ;  /* 0x00000004ff037c19 */ /* 0x000fe20008011603 */
[----:B------:R-:W-:Y:S02]  /*4f10*/  ULDC UR4, c[0x0][0x608] ;  /* 0x0001820000047ab9 */ /* 0x000fe40000000800 */
[----:B--2---:R-:W-:Y:S01]  /*4f20*/  @P2 IMAD R14, R24, R2, R15 ;  /* 0x00000002180e2224 */ /* 0x004fe200078e020f */
[--C-:B------:R-:W-:Y:S02]  /*4f30*/  SHF.R.U64 R23, R20, UR4, R3.reuse ;  /* 0x0000000414177c19 */ /* 0x100fe40008001203 */
[----:B------:R-:W-:Y:S01]  /*4f40*/  SHF.R.U32.HI R2, RZ, UR4, R3 ;  /* 0x00000004ff027c19 */ /* 0x000fe20008011603 */
[----:B------:R-:W-:-:S03]  /*4f50*/  ULDC UR4, c[0x0][0x658] ;  /* 0x0001960000047ab9 */ /* 0x000fc60000000800 */
[--C-:B------:R-:W-:Y:S02]  /*4f60*/  SHF.R.U64 R15, R23, UR4, R2.reuse ;  /* 0x00000004170f7c19 */ /* 0x100fe40008001202 */
[----:B------:R-:W-:-:S03]  /*4f70*/  SHF.R.U32.HI R2, RZ, UR4, R2 ;  /* 0x00000004ff027c19 */ /* 0x000fc60008011602 */
[----:B------:R-:W-:Y:S02]  /*4f80*/  IMAD.MOV.U32 R4, RZ, RZ, R15 ;  /* 0x000000ffff047224 */ /* 0x000fe400078e000f */
[----:B------:R-:W-:Y:S01]  /*4f90*/  IMAD.MOV.U32 R3, RZ, RZ, R2 ;  /* 0x000000ffff037224 */ /* 0x000fe200078e0002 */
[----:B------:R-:W-:Y:S06]  /*4fa0*/  @!P0 BRA `(.L_x_70) ;  /* 0x00000000002c8947 */ /* 0x000fec0003800000 */
        /* <DEDUP_REMOVED lines=9> */
[----:B------:R-:W-:-:S04]  /*5040*/  IMAD.WIDE.U32.X R2, R21, UR7, R2, P1 ;  /* 0x0000000715027c25 */ /* 0x000fc800088e0402 */
[----:B------:R-:W-:-:S07]  /*5050*/  IMAD.MOV.U32 R4, RZ, RZ, R2 ;  /* 0x000000ffff047224 */ /* 0x000fce00078e0002 */
.L_x_70:
[----:B------:R-:W-:Y:S01]  /*5060*/  ULDC UR4, c[0x0][0x648] ;  /* 0x0001920000047ab9 */ /* 0x000fe20000000800 */
[----:B------:R-:W-:Y:S01]  /*5070*/  LOP3.LUT R2, R23, UR17, RZ, 0xc0, !PT ;  /* 0x0000001117027c12 */ /* 0x000fe2000f8ec0ff */
[----:B------:R-:W-:Y:S01]  /*5080*/  ULDC UR5, c[0x0][0x610] ;  /* 0x0001840000057ab9 */ /* 0x000fe20000000800 */
[----:B------:R-:W-:Y:S01]  /*5090*/  SHF.R.U64 R3, R4, UR4, R3 ;  /* 0x0000000404037c19 */ /* 0x000fe20008001203 */
[----:B------:R-:W-:Y:S01]  /*50a0*/  ULDC UR4, c[0x0][0x638] ;  /* 0x00018e0000047ab9 */ /* 0x000fe20000000800 */
[----:B------:R-:W-:-:S03]  /*50b0*/  LOP3.LUT R20, R20, UR16, RZ, 0xc0, !PT ;  /* 0x0000001014147c12 */ /* 0x000fc6000f8ec0ff */
[----:B------:R-:W-:Y:S02]  /*50c0*/  IMAD.MOV R4, RZ, RZ, -R3 ;  /* 0x000000ffff047224 */ /* 0x000fe400078e0a03 */
[----:B------:R-:W-:Y:S02]  /*50d0*/  IMAD R3, R3, UR18, R2 ;  /* 0x0000001203037c24 */ /* 0x000fe4000f8e0202 */
[----:B------:R-:W-:Y:S01]  /*50e0*/  IMAD R15, R4, UR4, R15 ;  /* 0x00000004040f7c24 */ /* 0x000fe2000f8e020f */
[----:B------:R-:W-:Y:S01]  /*50f0*/  ULDC UR4, c[0x0][0x600] ;  /* 0x0001800000047ab9 */ /* 0x000fe20000000800 */
[----:B------:R-:W-:Y:S02]  /*5100*/  IMAD R14, R3, UR5, R14 ;  /* 0x00000005030e7c24 */ /* 0x000fe4000f8e020e */
[----:B------:R-:W-:Y:S02]  /*5110*/  IMAD R15, R15, UR4, R20 ;  /* 0x000000040f0f7c24 */ /* 0x000fe4000f8e0214 */
[----:B------:R-:W-:-:S03]  /*5120*/  IMAD.MOV.U32 R2, RZ, RZ, 0x1 ;  /* 0x00000001ff027424 */ /* 0x000fc600078e00ff */
[----:B------:R-:W-:Y:S02]  /*5130*/  SEL R20, R15, R14, !P2 ;  /* 0x0000000e0f147207 */ /* 0x000fe40005000000 */
[----:B------:R-:W-:-:S07]  /*5140*/  SEL R21, R14, R15, !P2 ;  /* 0x0000000f0e157207 */ /* 0x000fce0005000000 */
.L_x_68:
[----:B------:R-:W-:Y:S05]  /*5150*/  BSYNC B1 ;  /* 0x0000000000017941 */ /* 0x000fea0003800000 */
.L_x_67:
[----:B------:R-:W-:-:S13]  /*5160*/  LOP3.LUT P0, RZ, R2, 0xff, RZ, 0xc0, !PT ;  /* 0x000000ff02ff7812 */ /* 0x000fda000780c0ff */
[----:B------:R-:W-:Y:S05]  /*5170*/  @P0 BRA `(.L_x_71) ;  /* 0xfffffff400380947 */ /* 0x000fea000383ffff */
[----:B------:R-:W-:Y:S05]  /*5180*/  BSYNC B0 ;  /* 0x0000000000007941 */ /* 0x000fea0003800000 */
.L_x_60:
[----:B------:R-:W-:-:S03]  /*5190*/  UMOV UR4, 0xffffffff ;  /* 0xffffffff00047882 */ /* 0x000fc60000000000 */
[----:B------:R-:W-:Y:S05]  /*51a0*/  BRA.DIV UR4, `(.L_x_72) ;  /* 0x0000000604147947 */ /* 0x000fea000b800000 */
[----:B------:R-:W-:-:S13]  /*51b0*/  ELECT P6, URZ, PT ;  /* 0x00000000003f782f */ /* 0x000fda00038c0000 */
.L_x_86:
[----:B------:R-:W-:Y:S04]  /*51c0*/  BSSY B0, `(.L_x_73) ;  /* 0x000002b000007945 */ /* 0x000fe80003800000 */
[----:B------:R-:W-:Y:S05]  /*51d0*/  @!P6 BRA `(.L_x_74) ;  /* 0x0000000000a4e947 */ /* 0x000fea0003800000 */
[----:B------:R-:W-:-:S04]  /*51e0*/  LOP3.LUT R17, R17, 0x2, RZ, 0xfc, !PT ;  /* 0x0000000211117812 */ /* 0x000fc800078efcff */
[----:B------:R-:W-:-:S13]  /*51f0*/  ISETP.NE.AND P0, PT, R17, 0x3, PT ;  /* 0x000000031100780c */ /* 0x000fda0003f05270 */
[----:B------:R-:W-:Y:S05]  /*5200*/  @!P0 BRA `(.L_x_75) ;  /* 0x0000000000048947 */ /* 0x000fea0003800000 */
[----:B------:R-:W-:Y:S01]  /*5210*/  BPT.TRAP 0x1 ;  /* 0x000000040000795c */ /* 0x000fe20000300000 */
.L_x_75:
[----:B------:R-:W0:Y:S01]  /*5220*/  S2R R3, SR_CgaCtaId ;  /* 0x0000000000037919 */ /* 0x000e220000008800 */
[----:B------:R-:W-:-:S04]  /*5230*/  MOV R2, 0x400 ;  /* 0x0000040000027802 */ /* 0x000fc80000000f00 */
[----:B0-----:R-:W-:Y:S02]  /*5240*/  LEA R3, R3, R2, 0x18 ;  /* 0x0000000203037211 */ /* 0x001fe400078ec0ff */
[----:B------:R-:W-:-:S03]  /*5250*/  SHF.L.U32 R2, R0, 0x1f, RZ ;  /* 0x0000001f00027819 */ /* 0x000fc600000006ff */
[----:B------:R-:W-:-:S04]  /*5260*/  VIADD R3, R3, 0x20 ;  /* 0x0000002003037836 */ /* 0x000fc80000000000 */
[C---:B------:R-:W-:Y:S02]  /*5270*/  IMAD R7, R6.reuse, 0x8, R3 ;  /* 0x0000000806077824 */ /* 0x040fe400078e0203 */
[----:B------:R-:W-:Y:S02]  /*5280*/  VIADD R6, R6, 0x1 ;  /* 0x0000000106067836 */ /* 0x000fe40000000000 */
[----:B------:R-:W0:Y:S03]  /*5290*/  SYNCS.PHASECHK.TRANS64.TRYWAIT P0, [R7+URZ], R2 ;  /* 0x00000002070075a7 */ /* 0x000e26000800017f */
[----:B------:R-:W-:-:S04]  /*52a0*/  ISETP.NE.AND P1, PT, R6, 0x4, PT ;  /* 0x000000040600780c */ /* 0x000fc80003f25270 */
[----:B------:R-:W-:Y:S02]  /*52b0*/  SEL R5, RZ, 0x1, P1 ;  /* 0x00000001ff057807 */ /* 0x000fe40000800000 */
[----:B------:R-:W-:Y:S02]  /*52c0*/  SEL R6, R6, RZ, P1 ;  /* 0x000000ff06067207 */ /* 0x000fe40000800000 */
[----:B------:R-:W-:-:S03]  /*52d0*/  LOP3.LUT R5, R0, R5, RZ, 0x3c, !PT ;  /* 0x0000000500057212 */ /* 0x000fc600078e3cff */
[----:B------:R-:W-:Y:S01]  /*52e0*/  IMAD R9, R6, 0x8, R3 ;  /* 0x0000000806097824 */ /* 0x000fe200078e0203 */
[----:B------:R-:W-:Y:S01]  /*52f0*/  SHF.L.U32 R4, R5, 0x1f, RZ ;  /* 0x0000001f05047819 */ /* 0x000fe200000006ff */
[----:B0-----:R-:W-:Y:S06]  /*5300*/  @!P0 BRA `(.L_x_76) ;  /* 0x0000000000dc8947 */ /* 0x001fec0003800000 */
.L_x_87:
[----:B------:R-:W1:Y:S01]  /*5310*/  SYNCS.PHASECHK.TRANS64.TRYWAIT P0, [R9+URZ], R4 ;  /* 0x00000004090075a7 */ /* 0x000e62000800017f */
[----:B------:R-:W-:-:S05]  /*5320*/  VIADD R0, R6, 0x1 ;  /* 0x0000000106007836 */ /* 0x000fca0000000000 */
[----:B------:R-:W-:-:S04]  /*5330*/  ISETP.NE.AND P1, PT, R0, 0x4, PT ;  /* 0x000000040000780c */ /* 0x000fc80003f25270 */
[----:B0-----:R-:W-:Y:S02]  /*5340*/  SEL R2, RZ, 0x1, P1 ;  /* 0x00000001ff027807 */ /* 0x001fe40000800000 */
[----:B------:R-:W-:Y:S02]  /*5350*/  SEL R0, R0, RZ, P1 ;  /* 0x000000ff00007207 */ /* 0x000fe40000800000 */
[----:B------:R-:W-:-:S03]  /*5360*/  LOP3.LUT R7, R5, R2, RZ, 0x3c, !PT ;  /* 0x0000000205077212 */ /* 0x000fc600078e3cff */
[----:B------:R-:W-:Y:S01]  /*5370*/  IMAD R6, R0, 0x8, R3 ;  /* 0x0000000800067824 */ /* 0x000fe200078e0203 */
[----:B------:R-:W-:Y:S01]  /*5380*/  SHF.L.U32 R5, R7, 0x1f, RZ ;  /* 0x0000001f07057819 */ /* 0x000fe200000006ff */
[----:B-1----:R-:W-:Y:S06]  /*5390*/  @!P0 BRA `(.L_x_77) ;  /* 0x0000000000cc8947 */ /* 0x002fec0003800000 */
.L_x_88:
[----:B------:R-:W1:Y:S01]  /*53a0*/  SYNCS.PHASECHK.TRANS64.TRYWAIT P0, [R6+URZ], R5 ;  /* 0x00000005060075a7 */ /* 0x000e62000800017f */
[----:B------:R-:W-:-:S05]  /*53b0*/  VIADD R0, R0, 0x1 ;  /* 0x0000000100007836 */ /* 0x000fca0000000000 */
[----:B------:R-:W-:-:S04]  /*53c0*/  ISETP.NE.AND P1, PT, R0, 0x4, PT ;  /* 0x000000040000780c */ /* 0x000fc80003f25270 */
[----:B------:R-:W-:Y:S02]  /*53d0*/  SEL R2, RZ, 0x1, P1 ;  /* 0x00000001ff027807 */ /* 0x000fe40000800000 */
[----:B------:R-:W-:Y:S02]  /*53e0*/  SEL R0, R0, RZ, P1 ;  /* 0x000000ff00007207 */ /* 0x000fe40000800000 */
[----:B------:R-:W-:Y:S01]  /*53f0*/  LOP3.LUT R2, R7, R2, RZ, 0x3c, !PT ;  /* 0x0000000207027212 */ /* 0x000fe200078e3cff */
[----:B-1----:R-:W-:Y:S06]  /*5400*/  @!P0 BRA `(.L_x_78) ;  /* 0x0000000000c48947 */ /* 0x002fec0003800000 */
.L_x_89:
[----:B------:R-:W-:Y:S01]  /*5410*/  IMAD R3, R0, 0x8, R3 ;  /* 0x0000000800037824 */ /* 0x000fe200078e0203 */
[----:B------:R-:W-:-:S07]  /*5420*/  SHF.L.U32 R0, R2, 0x1f, RZ ;  /* 0x0000001f02007819 */ /* 0x000fce00000006ff */
.L_x_79:
[----:B--2---:R2:W3:Y:S02]  /*5430*/  SYNCS.PHASECHK.TRANS64.TRYWAIT P0, [R3+URZ], R0 ;  /* 0x00000000030075a7 */ /* 0x0044e4000800017f */
[----:B---3--:R-:W-:Y:S05]  /*5440*/  @!P0 NANOSLEEP.SYNCS 0x989680 ;  /* 0x009896800000895d */ /* 0x008fea0003900000 */
[----:B------:R-:W3:Y:S02]  /*5450*/  @!P0 SYNCS.PHASECHK.TRANS64 P0, [R3+URZ], R0 ;  /* 0x00000000030085a7 */ /* 0x000ee4000800007f */
[----:B---3--:R-:W-:Y:S05]  /*5460*/  @!P0 BRA `(.L_x_79) ;  /* 0xfffffffc00f08947 */ /* 0x008fea000383ffff */
.L_x_74:
[----:B------:R-:W-:Y:S05]  /*5470*/  BSYNC B0 ;  /* 0x0000000000007941 */ /* 0x000fea0003800000 */
.L_x_73:
[----:B------:R-:W-:Y:S05]  /*5480*/  EXIT ;  /* 0x000000000000794d */ /* 0x000fea0003800000 */
.L_x_21:
[----:B-1----:R1:W2:Y:S02]  /*5490*/  SYNCS.PHASECHK.TRANS64.TRYWAIT P1, [R3+URZ], R0 ;  /* 0x00000000030075a7 */ /* 0x0022a4000802017f */
[----:B--2---:R-:W-:Y:S05]  /*54a0*/  @!P1 NANOSLEEP.SYNCS 0x989680 ;  /* 0x009896800000995d */ /* 0x004fea0003900000 */
[----:B------:R-:W2:Y:S02]  /*54b0*/  @!P1 SYNCS.PHASECHK.TRANS64 P1, [R3+URZ], R0 ;  /* 0x00000000030095a7 */ /* 0x000ea4000802007f */
[----:B--2---:R-:W-:Y:S05]  /*54c0*/  @!P1 BRA `(.L_x_21) ;  /* 0xfffffffc00f09947 */ /* 0x004fea000383ffff */
[----:B------:R-:W-:Y:S05]  /*54d0*/  BRA `(.L_x_20) ;  /* 0xffffffc000107947 */ /* 0x000fea000383ffff */
.L_x_26:
[----:B-1----:R1:W2:Y:S02]  /*54e0*/  SYNCS.PHASECHK.TRANS64.TRYWAIT P1, [R4+URZ], R3 ;  /* 0x00000003040075a7 */ /* 0x0022a4000802017f */
[----:B--2---:R-:W-:Y:S05]  /*54f0*/  @!P1 NANOSLEEP.SYNCS 0x989680 ;  /* 0x009896800000995d */ /* 0x004fea0003900000 */
[----:B------:R-:W2:Y:S02]  /*5500*/  @!P1 SYNCS.PHASECHK.TRANS64 P1, [R4+URZ], R3 ;  /* 0x00000003040095a7 */ /* 0x000ea4000802007f */
[----:B--2---:R-:W-:Y:S05]  /*5510*/  @!P1 BRA `(.L_x_26) ;  /* 0xfffffffc00f09947 */ /* 0x004fea000383ffff */
[----:B------:R-:W-:Y:S05]  /*5520*/  BRA `(.L_x_25) ;  /* 0xffffffc400bc7947 */ /* 0x000fea000383ffff */
.L_x_61:
[----:B------:R-:W-:Y:S01]  /*5530*/  BSSY B1, `(.L_x_80) ;  /* 0x0000006000017945 */ /* 0x000fe20003800000 */
[----:B------:R-:W-:-:S07]  /*5540*/  IMAD.MOV.U32 R15, RZ, RZ, -0x1 ;  /* 0xffffffffff0f7424 */ /* 0x000fce00078e00ff */
[----:B------:R-:W-:Y:S05]  /*5550*/  WARPSYNC.COLLECTIVE R15, `(.L_x_81) ;  /* 0x000000000f0c7348 */ /* 0x000fea0003c00000 */
[----:B------:R-:W-:Y:S02]  /*5560*/  ELECT P6, UR62, PT ;  /* 0x00000000003e782f */ /* 0x000fe400038c0000 */
[----:B------:R-:W-:Y:S01]  /*5570*/  MOV R14, UR62 ;  /* 0x0000003e000e7c02 */ /* 0x000fe20008000f00 */
[----:B------:R-:W-:Y:S10]  /*5580*/  ENDCOLLECTIVE ;  /* 0x000000000000791b */ /* 0x000ff40003800000 */
.L_x_81:
[----:B------:R-:W-:Y:S05]  /*5590*/  BSYNC B1 ;  /* 0x0000000000017941 */ /* 0x000fea0003800000 */
.L_x_80:
[----:B------:R-:W-:Y:S05]  /*55a0*/  BRA `(.L_x_82) ;  /* 0xfffffff000387947 */ /* 0x000fea000383ffff */
.L_x_64:
[----:B0-----:R0:W1:Y:S02]  /*55b0*/  SYNCS.PHASECHK.TRANS64.TRYWAIT P0, [R15+URZ+0x20], R4 ;  /* 0x000020040f0075a7 */ /* 0x001064000800017f */
[----:B-1----:R-:W-:Y:S05]  /*55c0*/  @!P0 NANOSLEEP.SYNCS 0x989680 ;  /* 0x009896800000895d */ /* 0x002fea0003900000 */
[----:B------:R-:W1:Y:S02]  /*55d0*/  @!P0 SYNCS.PHASECHK.TRANS64 P0, [R15+URZ+0x20], R4 ;  /* 0x000020040f0085a7 */ /* 0x000e64000800007f */
[----:B-1----:R-:W-:Y:S05]  /*55e0*/  @!P0 BRA `(.L_x_64) ;  /* 0xfffffffc00f08947 */ /* 0x002fea000383ffff */
[----:B------:R-:W-:Y:S05]  /*55f0*/  BRA `(.L_x_83) ;  /* 0xfffffff000707947 */ /* 0x000fea000383ffff */
.L_x_72:
[----:B------:R-:W-:Y:S01]  /*5600*/  BSSY B0, `(.L_x_84) ;  /* 0x0000006000007945 */ /* 0x000fe20003800000 */
[----:B------:R-:W-:-:S07]  /*5610*/  IMAD.MOV.U32 R15, RZ, RZ, -0x1 ;  /* 0xffffffffff0f7424 */ /* 0x000fce00078e00ff */
[----:B------:R-:W-:Y:S05]  /*5620*/  WARPSYNC.COLLECTIVE R15, `(.L_x_85) ;  /* 0x000000000f0c7348 */ /* 0x000fea0003c00000 */
[----:B------:R-:W-:Y:S02]  /*5630*/  ELECT P6, UR62, PT ;  /* 0x00000000003e782f */ /* 0x000fe400038c0000 */
[----:B------:R-:W-:Y:S01]  /*5640*/  MOV R14, UR62 ;  /* 0x0000003e000e7c02 */ /* 0x000fe20008000f00 */
[----:B------:R-:W-:Y:S10]  /*5650*/  ENDCOLLECTIVE ;  /* 0x000000000000791b */ /* 0x000ff40003800000 */
.L_x_85:
[----:B------:R-:W-:Y:S05]  /*5660*/  BSYNC B0 ;  /* 0x0000000000007941 */ /* 0x000fea0003800000 */
.L_x_84:
[----:B------:R-:W-:Y:S05]  /*5670*/  BRA `(.L_x_86) ;  /* 0xfffffff800d07947 */ /* 0x000fea000383ffff */
.L_x_76:
[----:B0-----:R0:W1:Y:S02]  /*5680*/  SYNCS.PHASECHK.TRANS64.TRYWAIT P0, [R7+URZ], R2 ;  /* 0x00000002070075a7 */ /* 0x001064000800017f */
[----:B-1----:R-:W-:Y:S05]  /*5690*/  @!P0 NANOSLEEP.SYNCS 0x989680 ;  /* 0x009896800000895d */ /* 0x002fea0003900000 */
[----:B------:R-:W1:Y:S02]  /*56a0*/  @!P0 SYNCS.PHASECHK.TRANS64 P0, [R7+URZ], R2 ;  /* 0x00000002070085a7 */ /* 0x000e64000800007f */
[----:B-1----:R-:W-:Y:S05]  /*56b0*/  @!P0 BRA `(.L_x_76) ;  /* 0xfffffffc00f08947 */ /* 0x002fea000383ffff */
[----:B------:R-:W-:Y:S05]  /*56c0*/  BRA `(.L_x_87) ;  /* 0xfffffffc00107947 */ /* 0x000fea000383ffff */
.L_x_77:
[----:B0-----:R0:W1:Y:S02]  /*56d0*/  SYNCS.PHASECHK.TRANS64.TRYWAIT P0, [R9+URZ], R4 ;  /* 0x00000004090075a7 */ /* 0x001064000800017f */
[----:B-1----:R-:W-:Y:S05]  /*56e0*/  @!P0 NANOSLEEP.SYNCS 0x989680 ;  /* 0x009896800000895d */ /* 0x002fea0003900000 */
[----:B------:R-:W1:Y:S02]  /*56f0*/  @!P0 SYNCS.PHASECHK.TRANS64 P0, [R9+URZ], R4 ;  /* 0x00000004090085a7 */ /* 0x000e64000800007f */
[----:B-1----:R-:W-:Y:S05]  /*5700*/  @!P0 BRA `(.L_x_77) ;  /* 0xfffffffc00f08947 */ /* 0x002fea000383ffff */
[----:B------:R-:W-:Y:S05]  /*5710*/  BRA `(.L_x_88) ;  /* 0xfffffffc00207947 */ /* 0x000fea000383ffff */
.L_x_78:
[----:B-1----:R1:W2:Y:S02]  /*5720*/  SYNCS.PHASECHK.TRANS64.TRYWAIT P0, [R6+URZ], R5 ;  /* 0x00000005060075a7 */ /* 0x0022a4000800017f */
[----:B--2---:R-:W-:Y:S05]  /*5730*/  @!P0 NANOSLEEP.SYNCS 0x989680 ;  /* 0x009896800000895d */ /* 0x004fea0003900000 */
[----:B------:R-:W2:Y:S02]  /*5740*/  @!P0 SYNCS.PHASECHK.TRANS64 P0, [R6+URZ], R5 ;  /* 0x00000005060085a7 */ /* 0x000ea4000800007f */
[----:B--2---:R-:W-:Y:S05]  /*5750*/  @!P0 BRA `(.L_x_78) ;  /* 0xfffffffc00f08947 */ /* 0x004fea000383ffff */
[----:B------:R-:W-:Y:S05]  /*5760*/  BRA `(.L_x_89) ;  /* 0xfffffffc00287947 */ /* 0x000fea000383ffff */
.L_x_90:
[----:B------:R-:W-:-:S00]  /*5770*/  BRA `(.L_x_90) ;  /* 0xfffffffc00fc7947 */ /* 0x000fc0000383ffff */
[----:B------:R-:W-:-:S00]  /*5780*/  NOP ;  /* 0x0000000000007918 */ /* 0x000fc00000000000 */
[----:B------:R-:W-:-:S00]  /*5790*/  NOP ;  /* 0x0000000000007918 */ /* 0x000fc00000000000 */
[----:B------:R-:W-:-:S00]  /*57a0*/  NOP ;  /* 0x0000000000007918 */ /* 0x000fc00000000000 */
[----:B------:R-:W-:-:S00]  /*57b0*/  NOP ;  /* 0x0000000000007918 */ /* 0x000fc00000000000 */
[----:B------:R-:W-:-:S00]  /*57c0*/  NOP ;  /* 0x0000000000007918 */ /* 0x000fc00000000000 */
[----:B------:R-:W-:-:S00]  /*57d0*/  NOP ;  /* 0x0000000000007918 */ /* 0x000fc00000000000 */
[----:B------:R-:W-:-:S00]  /*57e0*/  NOP ;  /* 0x0000000000007918 */ /* 0x000fc00000000000 */
[----:B------:R-:W-:-:S00]  /*57f0*/  NOP ;  /* 0x0000000000007918 */ /* 0x000fc00000000000 */
.L_x_91:


//--------------------- .nv.global.init           --------------------------
	.section	.nv.global.init,"aw",@progbits
.nv.global.init:
	.type		$str$22,@object
	.size		$str$22,($str$23 - $str$22)
$str$22:
        /*0000*/ 	.byte	0x6b, 0x5f, 0x74, 0x69, 0x6c, 0x65, 0x5f, 0x63, 0x6f, 0x75, 0x6e, 0x74, 0x20, 0x3e, 0x3d, 0x20
        /*0010*/ 	.byte	0x31, 0x00
	.type		$str$23,@object
	.size		$str$23,(__unnamed_1 - $str$23)
$str$23:
        /*0012*/ 	.byte	0x2f, 0x74, 0x6d, 0x70, 0x2f, 0x63, 0x75, 0x74, 0x6c, 0x61, 0x73, 0x73, 0x5f, 0x73, 0x77, 0x65
        /*0022*/ 	.byte	0x65, 0x70, 0x5f, 0x73, 0x72, 0x63, 0x2f, 0x69, 0x6e, 0x63, 0x6c, 0x75, 0x64, 0x65, 0x2f, 0x63
        /*0032*/ 	.byte	0x75, 0x74, 0x6c, 0x61, 0x73, 0x73, 0x2f, 0x67, 0x65, 0x6d, 0x6d, 0x2f, 0x63, 0x6f, 0x6c, 0x6c
        /*0042*/ 	.byte	0x65, 0x63, 0x74, 0x69, 0x76, 0x65, 0x2f, 0x73, 0x6d, 0x39, 0x30, 0x5f, 0x6d, 0x6d, 0x61, 0x5f
        /*0052*/ 	.byte	0x74, 0x6d, 0x61, 0x5f, 0x67, 0x6d, 0x6d, 0x61, 0x5f, 0x73, 0x73, 0x5f, 0x77, 0x61, 0x72, 0x70
        /*0062*/ 	.byte	0x73, 0x70, 0x65, 0x63, 0x69, 0x61, 0x6c, 0x69, 0x7a, 0x65, 0x64, 0x2e, 0x68, 0x70, 0x70, 0x00
	.type		__unnamed_1,@object
	.size		__unnamed_1,(.L_0 - __unnamed_1)
__unnamed_1:
        /*0072*/ 	.byte	0x76, 0x6f, 0x69, 0x64, 0x20, 0x63, 0x75, 0x74, 0x6c, 0x61, 0x73, 0x73, 0x3a, 0x3a, 0x67, 0x65
        /* <DEDUP_REMOVED lines=180> */
.L_0:


//--------------------- .nv.shared._ZN7cutlass13device_kernelINS_4gemm6kernel13GemmUniversalIN4cute5tupleIJiiiiEEENS1_10collective13CollectiveMmaINS1_34MainloopSm90TmaGmmaWarpSpecializedILi4ENS5_IJNS4_1CILi2EEENSA_ILi1EEESC_EEENS1_35KernelTmaWarpSpecializedCooperativeEEENS5_IJNSA_ILi384EEENSA_ILi8EEENSA_ILi64EEEEEENS_6half_tENS5_IJlSC_lEEESK_SL_NS4_8TiledMMAINS4_8MMA_AtomIJNS4_4SM904GMMA24MMA_64x8x16_F32F16F16_SSILNSP_5MajorE0ELSR_0ELNSP_7ScaleInE1ELSS_1EEEEEENS4_6LayoutISD_NS5_IJSC_NSA_ILi0EEESW_EEEEENS5_IJNS4_10UnderscoreESZ_SZ_EEEEENS4_13SM90_TMA_LOADENS4_14ComposedLayoutINS4_7SwizzleILi3ELi4ELi3EEENS4_18smem_ptr_flag_bitsILi16EEENSV_INS5_IJSH_SI_EEENS5_IJSI_SC_EEEEEEEvNS4_8identityENS4_23SM90_TMA_LOAD_MULTICASTES1B_vS1C_EENS_8epilogue10collective6detail29Sm90TmaWarpSpecializedAdapterINS1G_15DefaultEpilogueISK_SL_SL_NS1F_6thread17LinearCombinationISK_Li1EffLNS1K_9ScaleType4KindE0ELNS_15FloatRoundStyleE2ESK_EENS1_15EpilogueDefaultEEEEEvvEEEEvNT_6ParamsE --------------------------
	.section	.nv.shared._ZN7cutlass13device_kernelINS_4gemm6kernel13GemmUniversalIN4cute5tupleIJiiiiEEENS1_10collective13CollectiveMmaINS1_34MainloopSm90TmaGmmaWarpSpecializedILi4ENS5_IJNS4_1CILi2EEENSA_ILi1EEESC_EEENS1_35KernelTmaWarpSpecializedCooperativeEEENS5_IJNSA_ILi384EEENSA_ILi8EEENSA_ILi64EEEEEENS_6half_tENS5_IJlSC_lEEESK_SL_NS4_8TiledMMAINS4_8MMA_AtomIJNS4_4SM904GMMA24MMA_64x8x16_F32F16F16_SSILNSP_5MajorE0ELSR_0ELNSP_7ScaleInE1ELSS_1EEEEEENS4_6LayoutISD_NS5_IJSC_NSA_ILi0EEESW_EEEEENS5_IJNS4_10UnderscoreESZ_SZ_EEEEENS4_13SM90_TMA_LOADENS4_14ComposedLayoutINS4_7SwizzleILi3ELi4ELi3EEENS4_18smem_ptr_flag_bitsILi16EEENSV_INS5_IJSH_SI_EEENS5_IJSI_SC_EEEEEEEvNS4_8identityENS4_23SM90_TMA_LOAD_MULTICASTES1B_vS1C_EENS_8epilogue10collective6detail29Sm90TmaWarpSpecializedAdapterINS1G_15DefaultEpilogueISK_SL_SL_NS1F_6thread17LinearCombinationISK_Li1EffLNS1K_9ScaleType4KindE0ELNS_15FloatRoundStyleE2ESK_EENS1_15EpilogueDefaultEEEEEvvEEEEvNT_6ParamsE,"aw",@nobits
	.sectionflags	@""
	.align	16
	.zero		1024


//--------------------- .nv.shared.reserved.0     --------------------------
	.section	.nv.shared.reserved.0,"aw",@nobits
	.weak		__nv_reservedSMEM_offset_0_alias
	.size		__nv_reservedSMEM_offset_0_alias, 0, 0
	.other		__nv_reservedSMEM_offset_0_alias,@"STO_CUDA_RESERVED_SHARED STV_DEFAULT"
__nv_reservedSMEM_offset_0_alias:
	.zero		0


//--------------------- .nv.global                --------------------------
	.section	.nv.global,"aw",@nobits
.nv.global:
	.type		_ZN39_INTERNAL_fd1be5d1_4_k_cu_98ca7016_57764cute1_E,@object
	.size		_ZN39_INTERNAL_fd1be5d1_4_k_cu_98ca7016_57764cute1_E,(_ZN39_INTERNAL_fd1be5d1_4_k_cu_98ca7016_57764cuda3std3__45__cpo6cbeginE - _ZN39_INTERNAL_fd1be5d1_4_k_cu_98ca7016_57764cute1_E)
_ZN39_INTERNAL_fd1be5d1_4_k_cu_98ca7016_57764cute1_E:
	.zero		1
	.type		_ZN39_INTERNAL_fd1be5d1_4_k_cu_98ca7016_57764cuda3std3__45__cpo6cbeginE,@object
	.size		_ZN39_INTERNAL_fd1be5d1_4_k_cu_98ca7016_57764cuda3std3__45__cpo6cbeginE,(_ZN39_INTERNAL_fd1be5d1_4_k_cu_98ca7016_57764cuda3std3__48in_placeE - _ZN39_INTERNAL_fd1be5d1_4_k_cu_98ca7016_57764cuda3std3__45__cpo6cbeginE)
_ZN39_INTERNAL_fd1be5d1_4_k_cu_98ca7016_57764cuda3std3__45__cpo6cbeginE:
	.zero		1
	.type		_ZN39_INTERNAL_fd1be5d1_4_k_cu_98ca7016_57764cuda3std3__48in_placeE,@object
	.size		_ZN39_INTERNAL_fd1be5d1_4_k_cu_98ca7016_57764cuda3std3__48in_placeE,(_ZN39_INTERNAL_fd1be5d1_4_k_cu_98ca7016_57764cuda3std6ranges3__45__cpo9iter_moveE - _ZN39_INTERNAL_fd1be5d1_4_k_cu_98ca7016_57764cuda3std3__48in_placeE)
_ZN39_INTERNAL_fd1be5d1_4_k_cu_98ca7016_57764cuda3std3__48in_placeE:
	.zero		1
	.type		_ZN39_INTERNAL_fd1be5d1_4_k_cu_98ca7016_57764cuda3std6ranges3__45__cpo9iter_moveE,@object
	.size		_ZN39_INTERNAL_fd1be5d1_4_k_cu_98ca7016_57764cuda3std6ranges3__45__cpo9iter_moveE,(_ZN39_INTERNAL_fd1be5d1_4_k_cu_98ca7016_57764cuda3std3__45__cpo5beginE - _ZN39_INTERNAL_fd1be5d1_4_k_cu_98ca7016_57764cuda3std6ranges3__45__cpo9iter_moveE)
_ZN39_INTERNAL_fd1be5d1_4_k_cu_98ca7016_57764cuda3std6ranges3__45__cpo9iter_moveE:
	.zero		1
	.type		_ZN39_INTERNAL_fd1be5d1_4_k_cu_98ca7016_57764cuda3std3__45__cpo5beginE,@object
	.size		_ZN39_INTERNAL_fd1be5d1_4_k_cu_98ca7016_57764cuda3std3__45__cpo5beginE,(_ZN39_INTERNAL_fd1be5d1_4_k_cu_98ca7016_57764cuda3std3__441_GLOBAL__N__fd1be5d1_4_k_cu_98ca7016_57766ignoreE - _ZN39_INTERNAL_fd1be5d1_4_k_cu_98ca7016_57764cuda3std3__45__cpo5beginE)
_ZN39_INTERNAL_fd1be5d1_4_k_cu_98ca7016_57764cuda3std3__45__cpo5beginE:
	.zero		1
	.type		_ZN39_INTERNAL_fd1be5d1_4_k_cu_98ca7016_57764cuda3std3__441_GLOBAL__N__fd1be5d1_4_k_cu_98ca7016_57766ignoreE,@object
	.size		_ZN39_INTERNAL_fd1be5d1_4_k_cu_98ca7016_57764cuda3std3__441_GLOBAL__N__fd1be5d1_4_k_cu_98ca7016_57766ignoreE,(_ZN39_INTERNAL_fd1be5d1_4_k_cu_98ca7016_57764cute7productE - _ZN39_INTERNAL_fd1be5d1_4_k_cu_98ca7016_57764cuda3std3__441_GLOBAL__N__fd1be5d1_4_k_cu_98ca7016_57766ignoreE)
_ZN39_INTERNAL_fd1be5d1_4_k_cu_98ca7016_57764cuda3std3__441_GLOBAL__N__fd1be5d1_4_k_cu_98ca7016_57766ignoreE:
	.zero		1
	.type		_ZN39_INTERNAL_fd1be5d1_4_k_cu_98ca7016_57764cute7productE,@object
	.size		_ZN39_INTERNAL_fd1be5d1_4_k_cu_98ca7016_57764cute7productE,(_ZN39_INTERNAL_fd1be5d1_4_k_cu_98ca7016_57764cuda3std3__45__cpo3endE - _ZN39_INTERNAL_fd1be5d1_4_k_cu_98ca7016_57764cute7productE)
_ZN39_INTERNAL_fd1be5d1_4_k_cu_98ca7016_57764cute7productE:
	.zero		1
	.type		_ZN39_INTERNAL_fd1be5d1_4_k_cu_98ca7016_57764cuda3std3__45__cpo3endE,@object
	.size		_ZN39_INTERNAL_fd1be5d1_4_k_cu_98ca7016_57764cuda3std3__45__cpo3endE,(_ZN39_INTERNAL_fd1be5d1_4_k_cu_98ca7016_57764cuda3std3__419piecewise_constructE - _ZN39_INTERNAL_fd1be5d1_4_k_cu_98ca7016_57764cuda3std3__45__cpo3endE)
_ZN39_INTERNAL_fd1be5d1_4_k_cu_98ca7016_57764cuda3std3__45__cpo3endE:
	.zero		1
	.type		_ZN39_INTERNAL_fd1be5d1_4_k_cu_98ca7016_57764cuda3std3__419piecewise_constructE,@object
	.size		_ZN39_INTERNAL_fd1be5d1_4_k_cu_98ca7016_57764cuda3std3__419piecewise_constructE,(_ZN39_INTERNAL_fd1be5d1_4_k_cu_98ca7016_57764cuda3std3__45__cpo4cendE - _ZN39_INTERNAL_fd1be5d1_4_k_cu_98ca7016_57764cuda3std3__419piecewise_constructE)
_ZN39_INTERNAL_fd1be5d1_4_k_cu_98ca7016_57764cuda3std3__419piecewise_constructE:
	.zero		1
	.type		_ZN39_INTERNAL_fd1be5d1_4_k_cu_98ca7016_57764cuda3std3__45__cpo4cendE,@object
	.size		_ZN39_INTERNAL_fd1be5d1_4_k_cu_98ca7016_57764cuda3std3__45__cpo4cendE,(_ZN39_INTERNAL_fd1be5d1_4_k_cu_98ca7016_57764cuda3std6ranges3__45__cpo4swapE - _ZN39_INTERNAL_fd1be5d1_4_k_cu_98ca7016_57764cuda3std3__45__cpo4cendE)
_ZN39_INTERNAL_fd1be5d1_4_k_cu_98ca7016_57764cuda3std3__45__cpo4cendE:
	.zero		1
	.type		_ZN39_INTERNAL_fd1be5d1_4_k_cu_98ca7016_57764cuda3std6ranges3__45__cpo4swapE,@object
	.size		_ZN39_INTERNAL_fd1be5d1_4_k_cu_98ca7016_57764cuda3std6ranges3__45__cpo4swapE,(.L_8 - _ZN39_INTERNAL_fd1be5d1_4_k_cu_98ca7016_57764cuda3std6ranges3__45__cpo4swapE)
_ZN39_INTERNAL_fd1be5d1_4_k_cu_98ca7016_57764cuda3std6ranges3__45__cpo4swapE:
	.zero		1
.L_8:


//--------------------- .nv.constant0._ZN7cutlass13device_kernelINS_4gemm6kernel13GemmUniversalIN4cute5tupleIJiiiiEEENS1_10collective13CollectiveMmaINS1_34MainloopSm90TmaGmmaWarpSpecializedILi4ENS5_IJNS4_1CILi2EEENSA_ILi1EEESC_EEENS1_35KernelTmaWarpSpecializedCooperativeEEENS5_IJNSA_ILi384EEENSA_ILi8EEENSA_ILi64EEEEEENS_6half_tENS5_IJlSC_lEEESK_SL_NS4_8TiledMMAINS4_8MMA_AtomIJNS4_4SM904GMMA24MMA_64x8x16_F32F16F16_SSILNSP_5MajorE0ELSR_0ELNSP_7ScaleInE1ELSS_1EEEEEENS4_6LayoutISD_NS5_IJSC_NSA_ILi0EEESW_EEEEENS5_IJNS4_10UnderscoreESZ_SZ_EEEEENS4_13SM90_TMA_LOADENS4_14ComposedLayoutINS4_7SwizzleILi3ELi4ELi3EEENS4_18smem_ptr_flag_bitsILi16EEENSV_INS5_IJSH_SI_EEENS5_IJSI_SC_EEEEEEEvNS4_8identityENS4_23SM90_TMA_LOAD_MULTICASTES1B_vS1C_EENS_8epilogue10collective6detail29Sm90TmaWarpSpecializedAdapterINS1G_15DefaultEpilogueISK_SL_SL_NS1F_6thread17LinearCombinationISK_Li1EffLNS1K_9ScaleType4KindE0ELNS_15FloatRoundStyleE2ESK_EENS1_15EpilogueDefaultEEEEEvvEEEEvNT_6ParamsE --------------------------
	.section	.nv.constant0._ZN7cutlass13device_kernelINS_4gemm6kernel13GemmUniversalIN4cute5tupleIJiiiiEEENS1_10collective13CollectiveMmaINS1_34MainloopSm90TmaGmmaWarpSpecializedILi4ENS5_IJNS4_1CILi2EEENSA_ILi1EEESC_EEENS1_35KernelTmaWarpSpecializedCooperativeEEENS5_IJNSA_ILi384EEENSA_ILi8EEENSA_ILi64EEEEEENS_6half_tENS5_IJlSC_lEEESK_SL_NS4_8TiledMMAINS4_8MMA_AtomIJNS4_4SM904GMMA24MMA_64x8x16_F32F16F16_SSILNSP_5MajorE0ELSR_0ELNSP_7ScaleInE1ELSS_1EEEEEENS4_6LayoutISD_NS5_IJSC_NSA_ILi0EEESW_EEEEENS5_IJNS4_10UnderscoreESZ_SZ_EEEEENS4_13SM90_TMA_LOADENS4_14ComposedLayoutINS4_7SwizzleILi3ELi4ELi3EEENS4_18smem_ptr_flag_bitsILi16EEENSV_INS5_IJSH_SI_EEENS5_IJSI_SC_EEEEEEEvNS4_8identityENS4_23SM90_TMA_LOAD_MULTICASTES1B_vS1C_EENS_8epilogue10collective6detail29Sm90TmaWarpSpecializedAdapterINS1G_15DefaultEpilogueISK_SL_SL_NS1F_6thread17LinearCombinationISK_Li1EffLNS1K_9ScaleType4KindE0ELNS_15FloatRoundStyleE2ESK_EENS1_15EpilogueDefaultEEEEEvvEEEEvNT_6ParamsE,"a",@progbits
	.sectionflags	@""
	.align	4
.nv.constant0._ZN7cutlass13device_kernelINS_4gemm6kernel13GemmUniversalIN4cute5tupleIJiiiiEEENS1_10collective13CollectiveMmaINS1_34MainloopSm90TmaGmmaWarpSpecializedILi4ENS5_IJNS4_1CILi2EEENSA_ILi1EEESC_EEENS1_35KernelTmaWarpSpecializedCooperativeEEENS5_IJNSA_ILi384EEENSA_ILi8EEENSA_ILi64EEEEEENS_6half_tENS5_IJlSC_lEEESK_SL_NS4_8TiledMMAINS4_8MMA_AtomIJNS4_4SM904GMMA24MMA_64x8x16_F32F16F16_SSILNSP_5MajorE0ELSR_0ELNSP_7ScaleInE1ELSS_1EEEEEENS4_6LayoutISD_NS5_IJSC_NSA_ILi0EEESW_EEEEENS5_IJNS4_10UnderscoreESZ_SZ_EEEEENS4_13SM90_TMA_LOADENS4_14ComposedLayoutINS4_7SwizzleILi3ELi4ELi3EEENS4_18smem_ptr_flag_bitsILi16EEENSV_INS5_IJSH_SI_EEENS5_IJSI_SC_EEEEEEEvNS4_8identityENS4_23SM90_TMA_LOAD_MULTICASTES1B_vS1C_EENS_8epilogue10collective6detail29Sm90TmaWarpSpecializedAdapterINS1G_15DefaultEpilogueISK_SL_SL_NS1F_6thread17LinearCombinationISK_Li1EffLNS1K_9ScaleType4KindE0ELNS_15FloatRoundStyleE2ESK_EENS1_15EpilogueDefaultEEEEEvvEEEEvNT_6ParamsE:
	.zero		1664


//--------------------- SYMBOLS --------------------------

	.type		.nv.reservedSmem.offset0,@object
	.size		.nv.reservedSmem.offset0,0x4
	.type		__assertfail,@function
